// auto-generated by cutlass_sweep.gemm — config: {"arch": "sm_100", "cluster_m": 2, "cluster_n": 2, "dtype": "bf16", "stages": 4, "tile_k": 64, "tile_m": 256, "tile_n": 64}
#include "cutlass/cutlass.h"
#include "cutlass/gemm/collective/collective_builder.hpp"
#include "cutlass/gemm/device/gemm_universal_adapter.h"
#include "cutlass/gemm/kernel/gemm_universal.hpp"
#include "cutlass/epilogue/collective/collective_builder.hpp"

using ElemA = cutlass::bfloat16_t;
using ElemB = cutlass::bfloat16_t;
using ElemCD = cutlass::bfloat16_t;
using Acc  = float;
using TileShape    = cute::Shape<cute::_256, cute::_64, cute::_64>;
using ClusterShape = cute::Shape<cute::_2, cute::_2, cute::_1>;

using CollectiveEpilogue = typename cutlass::epilogue::collective::CollectiveBuilder<
    cutlass::arch::Sm100, cutlass::arch::OpClassTensorOp,
    TileShape, ClusterShape,
    cutlass::epilogue::collective::EpilogueTileAuto,
    Acc, Acc,
    ElemCD, cutlass::layout::RowMajor, 128 / cutlass::sizeof_bits<ElemCD>::value,
    ElemCD, cutlass::layout::RowMajor, 128 / cutlass::sizeof_bits<ElemCD>::value,
    cutlass::epilogue::collective::EpilogueScheduleAuto
  >::CollectiveOp;

using CollectiveMainloop = typename cutlass::gemm::collective::CollectiveBuilder<
    cutlass::arch::Sm100, cutlass::arch::OpClassTensorOp,
    ElemA, cutlass::layout::RowMajor, 128 / cutlass::sizeof_bits<ElemA>::value,
    ElemB, cutlass::layout::ColumnMajor, 128 / cutlass::sizeof_bits<ElemB>::value,
    Acc,
    TileShape, ClusterShape,
    cutlass::gemm::collective::StageCount<4>,
    cutlass::gemm::collective::KernelScheduleAuto
  >::CollectiveOp;

using GemmKernel = cutlass::gemm::kernel::GemmUniversal<
    cute::Shape<int,int,int,int>,
    CollectiveMainloop,
    CollectiveEpilogue
>;
using Gemm = cutlass::gemm::device::GemmUniversalAdapter<GemmKernel>;

// Force the device kernel symbol into the cubin without needing a host main.
auto* _anchor = &cutlass::device_kernel<GemmKernel>;


// ===== COMPILED SASS (sm_100a) =====

	.target	sm_100a

	.elftype	@"ET_EXEC"


//--------------------- .note.nv.tkinfo           --------------------------
	.section	.note.nv.tkinfo,"",@"SHT_NOTE"
	.sectionflags	@"SHF_NOTE_NV_TKINFO"
	.tkinfo
        /*0018*/ 	.word	0x00000002
        /*0030*/ 	.string	""
        /*0030*/ 	.string	"ptxas"
        /*0030*/ 	.string	"Cuda compilation tools, release 13.0, V13.0.88"
        /*0030*/ 	.string	"Build cuda_13.0.r13.0/compiler.36424714_0"
        /*0030*/ 	.string	"-arch sm_100a -m 64 "



//--------------------- .note.nv.cuinfo           --------------------------
	.section	.note.nv.cuinfo,"",@"SHT_NOTE"
	.sectionflags	@"SHF_NOTE_NV_CUINFO"
        /*0018*/ 	.short	0x0002
        /*001a*/ 	.short	0x0064
        /*001c*/ 	.short	0x0082
	.zero		2


//--------------------- .nv.info                  --------------------------
	.section	.nv.info,"",@"SHT_CUDA_INFO"
	.align	4


	//----- nvinfo : EIATTR_REGCOUNT
	.align		4
        /*0000*/ 	.byte	0x04, 0x2f
        /*0002*/ 	.short	(.L_19 - .L_18)
	.align		4
.L_18:
        /*0004*/ 	.word	index@(_ZN7cutlass13device_kernelINS_4gemm6kernel13GemmUniversalIN4cute5tupleIJiiiiEEENS1_10collective13CollectiveMmaINS1_35MainloopSm100TmaUmmaWarpSpecializedILi4ELi2ELi4ENS5_IJNS4_1CILi2EEESB_NSA_ILi1EEEEEEEENS5_IJNSA_ILi256EEENSA_ILi64EEESG_EEENS_10bfloat16_tENS5_IJlSC_lEEESI_SJ_NS4_8TiledMMAINS4_8MMA_AtomIJNS4_26SM100_MMA_F16BF16_2x1SM_SSISI_SI_fLi256ELi64ELNS4_4UMMA5MajorE0ELSO_0ELNSN_7ScaleInE0ELSP_0EEEEEENS4_6LayoutINS5_IJSC_SC_SC_EEENS5_IJNSA_ILi0EEESU_SU_EEEEENS5_IJNS4_10UnderscoreESX_SX_EEEEENS4_28SM100_TMA_2SM_LOAD_MULTICASTENS4_14ComposedLayoutINS4_7SwizzleILi3ELi4ELi3EEENS4_18smem_ptr_flag_bitsILi16EEENSS_INS5_IJNSA_ILi8EEESG_EEENS5_IJSG_SC_EEEEEEEvNS4_8identityENS4_18SM100_TMA_2SM_LOADES1A_vS1B_EENS_8epilogue10collective18CollectiveEpilogueINS1E_23Sm100TmaWarpSpecializedILi3ELi2ELi32ELb1ELb0EEEJNS5_IJNSA_ILi128EEESG_SG_EEENS5_IJNSS_IS1J_SC_EENSS_INSA_ILi32EEESC_EEEEESI_SJ_SI_SJ_NS1E_6fusion15FusionCallbacksIS1I_NS1P_17LinearCombinationISI_fSI_fLNS_15FloatRoundStyleE2EEES1K_S1O_JEEENS4_5SM1004TMEM4LOAD26SM100_TMEM_LOAD_32dp32b32xENS4_13SM90_TMA_LOADENS11_INS12_ILi2ELi4ELi3EEES15_NSS_INS5_IJS16_S1M_EEENS5_IJS1M_SC_EEEEEEENS4_39AutoVectorizingCopyWithAssumedAlignmentILi128EEENS4_14SM90_TMA_STOREES24_S26_S26_EEEvvEEEEvNT_6ParamsE)
        /*0008*/ 	.word	0x00000078


	//----- nvinfo : EIATTR_FRAME_SIZE
	.align		4
.L_19:
        /*000c*/ 	.byte	0x04, 0x11
        /*000e*/ 	.short	(.L_21 - .L_20)
	.align		4
.L_20:
        /*0010*/ 	.word	index@($__internal_2_$__cuda_sm10x_tcgen05_guardrail_trap_unallocated_columns_being_dealloced)
        /*0014*/ 	.word	0x00000000


	//----- nvinfo : EIATTR_FRAME_SIZE
	.align		4
.L_21:
        /*0018*/ 	.byte	0x04, 0x11
        /*001a*/ 	.short	(.L_23 - .L_22)
	.align		4
.L_22:
        /*001c*/ 	.word	index@($__internal_1_$__cuda_sm10x_tcgen05_guardrail_trap_phase_invalid_during_alloc)
        /*0020*/ 	.word	0x00000000


	//----- nvinfo : EIATTR_FRAME_SIZE
	.align		4
.L_23:
        /*0024*/ 	.byte	0x04, 0x11
        /*0026*/ 	.short	(.L_25 - .L_24)
	.align		4
.L_24:
        /*0028*/ 	.word	index@($__internal_0_$__cuda_sm10x_tcgen05_guardrail_trap_col_being_dealloced_not_returned_by_alloc)
        /*002c*/ 	.word	0x00000000


	//----- nvinfo : EIATTR_FRAME_SIZE
	.align		4
.L_25:
        /*0030*/ 	.byte	0x04, 0x11
        /*0032*/ 	.short	(.L_27 - .L_26)
	.align		4
.L_26:
        /*0034*/ 	.word	index@(_ZN7cutlass13device_kernelINS_4gemm6kernel13GemmUniversalIN4cute5tupleIJiiiiEEENS1_10collective13CollectiveMmaINS1_35MainloopSm100TmaUmmaWarpSpecializedILi4ELi2ELi4ENS5_IJNS4_1CILi2EEESB_NSA_ILi1EEEEEEEENS5_IJNSA_ILi256EEENSA_ILi64EEESG_EEENS_10bfloat16_tENS5_IJlSC_lEEESI_SJ_NS4_8TiledMMAINS4_8MMA_AtomIJNS4_26SM100_MMA_F16BF16_2x1SM_SSISI_SI_fLi256ELi64ELNS4_4UMMA5MajorE0ELSO_0ELNSN_7ScaleInE0ELSP_0EEEEEENS4_6LayoutINS5_IJSC_SC_SC_EEENS5_IJNSA_ILi0EEESU_SU_EEEEENS5_IJNS4_10UnderscoreESX_SX_EEEEENS4_28SM100_TMA_2SM_LOAD_MULTICASTENS4_14ComposedLayoutINS4_7SwizzleILi3ELi4ELi3EEENS4_18smem_ptr_flag_bitsILi16EEENSS_INS5_IJNSA_ILi8EEESG_EEENS5_IJSG_SC_EEEEEEEvNS4_8identityENS4_18SM100_TMA_2SM_LOADES1A_vS1B_EENS_8epilogue10collective18CollectiveEpilogueINS1E_23Sm100TmaWarpSpecializedILi3ELi2ELi32ELb1ELb0EEEJNS5_IJNSA_ILi128EEESG_SG_EEENS5_IJNSS_IS1J_SC_EENSS_INSA_ILi32EEESC_EEEEESI_SJ_SI_SJ_NS1E_6fusion15FusionCallbacksIS1I_NS1P_17LinearCombinationISI_fSI_fLNS_15FloatRoundStyleE2EEES1K_S1O_JEEENS4_5SM1004TMEM4LOAD26SM100_TMEM_LOAD_32dp32b32xENS4_13SM90_TMA_LOADENS11_INS12_ILi2ELi4ELi3EEES15_NSS_INS5_IJS16_S1M_EEENS5_IJS1M_SC_EEEEEEENS4_39AutoVectorizingCopyWithAssumedAlignmentILi128EEENS4_14SM90_TMA_STOREES24_S26_S26_EEEvvEEEEvNT_6ParamsE)
        /*0038*/ 	.word	0x00000000


	//----- nvinfo : EIATTR_MIN_STACK_SIZE
	.align		4
.L_27:
        /*003c*/ 	.byte	0x04, 0x12
        /*003e*/ 	.short	(.L_29 - .L_28)
	.align		4
.L_28:
        /*0040*/ 	.word	index@(_ZN7cutlass13device_kernelINS_4gemm6kernel13GemmUniversalIN4cute5tupleIJiiiiEEENS1_10collective13CollectiveMmaINS1_35MainloopSm100TmaUmmaWarpSpecializedILi4ELi2ELi4ENS5_IJNS4_1CILi2EEESB_NSA_ILi1EEEEEEEENS5_IJNSA_ILi256EEENSA_ILi64EEESG_EEENS_10bfloat16_tENS5_IJlSC_lEEESI_SJ_NS4_8TiledMMAINS4_8MMA_AtomIJNS4_26SM100_MMA_F16BF16_2x1SM_SSISI_SI_fLi256ELi64ELNS4_4UMMA5MajorE0ELSO_0ELNSN_7ScaleInE0ELSP_0EEEEEENS4_6LayoutINS5_IJSC_SC_SC_EEENS5_IJNSA_ILi0EEESU_SU_EEEEENS5_IJNS4_10UnderscoreESX_SX_EEEEENS4_28SM100_TMA_2SM_LOAD_MULTICASTENS4_14ComposedLayoutINS4_7SwizzleILi3ELi4ELi3EEENS4_18smem_ptr_flag_bitsILi16EEENSS_INS5_IJNSA_ILi8EEESG_EEENS5_IJSG_SC_EEEEEEEvNS4_8identityENS4_18SM100_TMA_2SM_LOADES1A_vS1B_EENS_8epilogue10collective18CollectiveEpilogueINS1E_23Sm100TmaWarpSpecializedILi3ELi2ELi32ELb1ELb0EEEJNS5_IJNSA_ILi128EEESG_SG_EEENS5_IJNSS_IS1J_SC_EENSS_INSA_ILi32EEESC_EEEEESI_SJ_SI_SJ_NS1E_6fusion15FusionCallbacksIS1I_NS1P_17LinearCombinationISI_fSI_fLNS_15FloatRoundStyleE2EEES1K_S1O_JEEENS4_5SM1004TMEM4LOAD26SM100_TMEM_LOAD_32dp32b32xENS4_13SM90_TMA_LOADENS11_INS12_ILi2ELi4ELi3EEES15_NSS_INS5_IJS16_S1M_EEENS5_IJS1M_SC_EEEEEEENS4_39AutoVectorizingCopyWithAssumedAlignmentILi128EEENS4_14SM90_TMA_STOREES24_S26_S26_EEEvvEEEEvNT_6ParamsE)
        /*0044*/ 	.word	0x00000000
.L_29:


//--------------------- .nv.compat                --------------------------
	.section	.nv.compat,"",@"SHT_CUDA_COMPAT_INFO"
	.align	4
        /*0000*/ 	.byte	0x02, 0x09, 0x01, 0x00, 0x02, 0x02, 0x02, 0x00, 0x02, 0x05, 0x05, 0x00, 0x03, 0x07, 0x01, 0x01
        /*0010*/ 	.byte	0x02, 0x03, 0x01, 0x00, 0x02, 0x06, 0x01, 0x00, 0x04, 0x0b, 0x08, 0x00, 0x09, 0x00, 0x00, 0x00
        /*0020*/ 	.byte	0x00, 0x00, 0x00, 0x00


//--------------------- .nv.info._ZN7cutlass13device_kernelINS_4gemm6kernel13GemmUniversalIN4cute5tupleIJiiiiEEENS1_10collective13CollectiveMmaINS1_35MainloopSm100TmaUmmaWarpSpecializedILi4ELi2ELi4ENS5_IJNS4_1CILi2EEESB_NSA_ILi1EEEEEEEENS5_IJNSA_ILi256EEENSA_ILi64EEESG_EEENS_10bfloat16_tENS5_IJlSC_lEEESI_SJ_NS4_8TiledMMAINS4_8MMA_AtomIJNS4_26SM100_MMA_F16BF16_2x1SM_SSISI_SI_fLi256ELi64ELNS4_4UMMA5MajorE0ELSO_0ELNSN_7ScaleInE0ELSP_0EEEEEENS4_6LayoutINS5_IJSC_SC_SC_EEENS5_IJNSA_ILi0EEESU_SU_EEEEENS5_IJNS4_10UnderscoreESX_SX_EEEEENS4_28SM100_TMA_2SM_LOAD_MULTICASTENS4_14ComposedLayoutINS4_7SwizzleILi3ELi4ELi3EEENS4_18smem_ptr_flag_bitsILi16EEENSS_INS5_IJNSA_ILi8EEESG_EEENS5_IJSG_SC_EEEEEEEvNS4_8identityENS4_18SM100_TMA_2SM_LOADES1A_vS1B_EENS_8epilogue10collective18CollectiveEpilogueINS1E_23Sm100TmaWarpSpecializedILi3ELi2ELi32ELb1ELb0EEEJNS5_IJNSA_ILi128EEESG_SG_EEENS5_IJNSS_IS1J_SC_EENSS_INSA_ILi32EEESC_EEEEESI_SJ_SI_SJ_NS1E_6fusion15FusionCallbacksIS1I_NS1P_17LinearCombinationISI_fSI_fLNS_15FloatRoundStyleE2EEES1K_S1O_JEEENS4_5SM1004TMEM4LOAD26SM100_TMEM_LOAD_32dp32b32xENS4_13SM90_TMA_LOADENS11_INS12_ILi2ELi4ELi3EEES15_NSS_INS5_IJS16_S1M_EEENS5_IJS1M_SC_EEEEEEENS4_39AutoVectorizingCopyWithAssumedAlignmentILi128EEENS4_14SM90_TMA_STOREES24_S26_S26_EEEvvEEEEvNT_6ParamsE --------------------------
	.section	.nv.info._ZN7cutlass13device_kernelINS_4gemm6kernel13GemmUniversalIN4cute5tupleIJiiiiEEENS1_10collective13CollectiveMmaINS1_35MainloopSm100TmaUmmaWarpSpecializedILi4ELi2ELi4ENS5_IJNS4_1CILi2EEESB_NSA_ILi1EEEEEEEENS5_IJNSA_ILi256EEENSA_ILi64EEESG_EEENS_10bfloat16_tENS5_IJlSC_lEEESI_SJ_NS4_8TiledMMAINS4_8MMA_AtomIJNS4_26SM100_MMA_F16BF16_2x1SM_SSISI_SI_fLi256ELi64ELNS4_4UMMA5MajorE0ELSO_0ELNSN_7ScaleInE0ELSP_0EEEEEENS4_6LayoutINS5_IJSC_SC_SC_EEENS5_IJNSA_ILi0EEESU_SU_EEEEENS5_IJNS4_10UnderscoreESX_SX_EEEEENS4_28SM100_TMA_2SM_LOAD_MULTICASTENS4_14ComposedLayoutINS4_7SwizzleILi3ELi4ELi3EEENS4_18smem_ptr_flag_bitsILi16EEENSS_INS5_IJNSA_ILi8EEESG_EEENS5_IJSG_SC_EEEEEEEvNS4_8identityENS4_18SM100_TMA_2SM_LOADES1A_vS1B_EENS_8epilogue10collective18CollectiveEpilogueINS1E_23Sm100TmaWarpSpecializedILi3ELi2ELi32ELb1ELb0EEEJNS5_IJNSA_ILi128EEESG_SG_EEENS5_IJNSS_IS1J_SC_EENSS_INSA_ILi32EEESC_EEEEESI_SJ_SI_SJ_NS1E_6fusion15FusionCallbacksIS1I_NS1P_17LinearCombinationISI_fSI_fLNS_15FloatRoundStyleE2EEES1K_S1O_JEEENS4_5SM1004TMEM4LOAD26SM100_TMEM_LOAD_32dp32b32xENS4_13SM90_TMA_LOADENS11_INS12_ILi2ELi4ELi3EEES15_NSS_INS5_IJS16_S1M_EEENS5_IJS1M_SC_EEEEEEENS4_39AutoVectorizingCopyWithAssumedAlignmentILi128EEENS4_14SM90_TMA_STOREES24_S26_S26_EEEvvEEEEvNT_6ParamsE,"",@"SHT_CUDA_INFO"
	.sectionflags	@""
	.align	4


	//----- nvinfo : EIATTR_CUDA_API_VERSION
	.align		4
        /*0000*/ 	.byte	0x04, 0x37
        /*0002*/ 	.short	(.L_31 - .L_30)
.L_30:
        /*0004*/ 	.word	0x00000082


	//----- nvinfo : EIATTR_KPARAM_INFO
	.align		4
.L_31:
        /*0008*/ 	.byte	0x04, 0x17
        /*000a*/ 	.short	(.L_33 - .L_32)
.L_32:
        /*000c*/ 	.word	0x00000000
        /*0010*/ 	.short	0x0000
        /*0012*/ 	.short	0x0000
        /*0014*/ 	.byte	0x00, 0xf0, 0x01, 0x20


	//----- nvinfo : EIATTR_AT_ENTRY_FRAGMENTS
	.align		4
.L_33:
        /*0018*/ 	.byte	0x04, 0x4f
        /*001a*/ 	.short	(.L_35 - .L_34)


	//   ....[0]....
.L_34:
        /*001c*/ 	.word	0x00000007


	//----- nvinfo : EIATTR_RESERVED_SMEM_USED
	.align		4
.L_35:
        /*0020*/ 	.byte	0x01, 0x41
	.zero		2


	//----- nvinfo : EIATTR_SPARSE_MMA_MASK
	.align		4
        /*0024*/ 	.byte	0x03, 0x50
        /*0026*/ 	.short	0x0000


	//----- nvinfo : EIATTR_TCGEN05_2CTA_USED
	.align		4
        /*0028*/ 	.byte	0x01, 0x52
	.zero		2


	//----- nvinfo : EIATTR_MAXREG_COUNT
	.align		4
        /*002c*/ 	.byte	0x03, 0x1b
        /*002e*/ 	.short	0x00ff


	//----- nvinfo : EIATTR_NUM_BARRIERS
	.align		4
        /*0030*/ 	.byte	0x02, 0x4c
        /*0032*/ 	.byte	0x07
	.zero		1


	//----- nvinfo : EIATTR_EXTERNS
	.align		4
        /*0034*/ 	.byte	0x04, 0x0f
        /*0036*/ 	.short	(.L_37 - .L_36)


	//   ....[0]....
	.align		4
.L_36:
        /*0038*/ 	.word	index@(__assertfail)


	//----- nvinfo : EIATTR_MERCURY_ISA_VERSION
	.align		4
.L_37:
        /*003c*/ 	.byte	0x03, 0x5f
        /*003e*/ 	.short	0x0101


	//----- nvinfo : EIATTR_INT_WARP_WIDE_INSTR_OFFSETS
	.align		4
        /*0040*/ 	.byte	0x04, 0x31
        /*0042*/ 	.short	(.L_39 - .L_38)


	//   ....[0]....
.L_38:
        /*0044*/ 	.word	0x00000dc0


	//   ....[1]....
        /*0048*/ 	.word	0x00000e70


	//   ....[2]....
        /*004c*/ 	.word	0x00004390


	//   ....[3]....
        /*0050*/ 	.word	0x000043b0


	//   ....[4]....
        /*0054*/ 	.word	0x000043e0


	//   ....[5]....
        /*0058*/ 	.word	0x00004fc0


	//   ....[6]....
        /*005c*/ 	.word	0x00005040


	//   ....[7]....
        /*0060*/ 	.word	0x00005150


	//   ....[8]....
        /*0064*/ 	.word	0x00005260


	//----- nvinfo : EIATTR_COOP_GROUP_MASK_REGIDS
	.align		4
.L_39:
        /*0068*/ 	.byte	0x04, 0x29
        /*006a*/ 	.short	(.L_41 - .L_40)


	//   ....[0]....
.L_40:
        /*006c*/ 	.word	0xffffffff


	//   ....[1]....
        /*0070*/ 	.word	0xffffffff


	//   ....[2]....
        /*0074*/ 	.word	0xffffffff


	//   ....[3]....
        /*0078*/ 	.word	0xffffffff


	//   ....[4]....
        /*007c*/ 	.word	0xffffffff


	//   ....[5]....
        /*0080*/ 	.word	0xffffffff


	//   ....[6]....
        /*0084*/ 	.word	0xffffffff


	//   ....[7]....
        /*0088*/ 	.word	0xffffffff


	//   ....[8]....
        /*008c*/ 	.word	0xffffffff


	//   ....[9]....
        /*0090*/ 	.word	0xffffffff


	//   ....[10]....
        /*0094*/ 	.word	0xffffffff


	//   ....[11]....
        /*0098*/ 	.word	0xffffffff


	//   ....[12]....
        /*009c*/ 	.word	0xffffffff


	//   ....[13]....
        /*00a0*/ 	.word	0xffffffff


	//----- nvinfo : EIATTR_COOP_GROUP_INSTR_OFFSETS
	.align		4
.L_41:
        /*00a4*/ 	.byte	0x04, 0x28
        /*00a6*/ 	.short	(.L_43 - .L_42)


	//   ....[0]....
.L_42:
        /*00a8*/ 	.word	0x000000b0


	//   ....[1]....
        /*00ac*/ 	.word	0x00000520


	//   ....[2]....
        /*00b0*/ 	.word	0x000006f0


	//   ....[3]....
        /*00b4*/ 	.word	0x00000870


	//   ....[4]....
        /*00b8*/ 	.word	0x00000970


	//   ....[5]....
        /*00bc*/ 	.word	0x00000ae0


	//   ....[6]....
        /*00c0*/ 	.word	0x00000c80


	//   ....[7]....
        /*00c4*/ 	.word	0x00000ee0


	//   ....[8]....
        /*00c8*/ 	.word	0x00002280


	//   ....[9]....
        /*00cc*/ 	.word	0x00003170


	//   ....[10]....
        /*00d0*/ 	.word	0x00003640


	//   ....[11]....
        /*00d4*/ 	.word	0x00003670


	//   ....[12]....
        /*00d8*/ 	.word	0x00004290


	//   ....[13]....
        /*00dc*/ 	.word	0x000044a0


	//----- nvinfo : EIATTR_VRC_CTA_INIT_COUNT
	.align		4
.L_43:
        /*00e0*/ 	.byte	0x02, 0x4a
        /*00e2*/ 	.byte	0x80
	.zero		1


	//----- nvinfo : EIATTR_SYSCALL_OFFSETS
	.align		4
        /*00e4*/ 	.byte	0x04, 0x46
        /*00e6*/ 	.short	(.L_45 - .L_44)


	//   ....[0]....
.L_44:
        /*00e8*/ 	.word	0x00005f40


	//   ....[1]....
        /*00ec*/ 	.word	0x00006030


	//   ....[2]....
        /*00f0*/ 	.word	0x000068d0


	//   ....[3]....
        /*00f4*/ 	.word	0x000075a0


	//----- nvinfo : EIATTR_MBARRIER_INSTR_OFFSETS
	.align		4
.L_45:
        /*00f8*/ 	.byte	0x04, 0x39
        /*00fa*/ 	.short	(.L_47 - .L_46)


	//   ....[0]....
.L_46:
        /*00fc*/ 	.word	0x00000660
        /*0100*/ 	.word	0x000000ff
        /*0104*/ 	.word	0x00000000
        /*0108*/ 	.short	0x0100
        /*010a*/ 	.byte	0x04
	.zero		1


	//   ....[1]....
        /*010c*/ 	.word	0x00000670
        /*0110*/ 	.word	0x000000ff
        /*0114*/ 	.word	0x00000020
        /*0118*/ 	.short	0x0100
        /*011a*/ 	.byte	0x04
	.zero		1


	//   ....[2]....
        /*011c*/ 	.word	0x00000680
        /*0120*/ 	.word	0x000000ff
        /*0124*/ 	.word	0x00000008
        /*0128*/ 	.short	0x0100
        /*012a*/ 	.byte	0x04
	.zero		1


	//   ....[3]....
        /*012c*/ 	.word	0x00000690
        /*0130*/ 	.word	0x000000ff
        /*0134*/ 	.word	0x00000028
        /*0138*/ 	.short	0x0100
        /*013a*/ 	.byte	0x04
	.zero		1


	//   ....[4]....
        /*013c*/ 	.word	0x000006a0
        /*0140*/ 	.word	0x000000ff
        /*0144*/ 	.word	0x00000010
        /*0148*/ 	.short	0x0100
        /*014a*/ 	.byte	0x04
	.zero		1


	//   ....[5]....
        /*014c*/ 	.word	0x000006b0
        /*0150*/ 	.word	0x000000ff
        /*0154*/ 	.word	0x00000030
        /*0158*/ 	.short	0x0100
        /*015a*/ 	.byte	0x04
	.zero		1


	//   ....[6]....
        /*015c*/ 	.word	0x000006c0
        /*0160*/ 	.word	0x000000ff
        /*0164*/ 	.word	0x00000018
        /*0168*/ 	.short	0x0100
        /*016a*/ 	.byte	0x04
	.zero		1


	//   ....[7]....
        /*016c*/ 	.word	0x000006d0
        /*0170*/ 	.word	0x000000ff
        /*0174*/ 	.word	0x00000038
        /*0178*/ 	.short	0x0100
        /*017a*/ 	.byte	0x04
	.zero		1


	//   ....[8]....
        /*017c*/ 	.word	0x00000800
        /*0180*/ 	.word	0x000000ff
        /*0184*/ 	.word	0x00000040
        /*0188*/ 	.short	0x0100
        /*018a*/ 	.byte	0x04
	.zero		1


	//   ....[9]....
        /*018c*/ 	.word	0x00000810
        /*0190*/ 	.word	0x000000ff
        /*0194*/ 	.word	0x00000058
        /*0198*/ 	.short	0x0100
        /*019a*/ 	.byte	0x04
	.zero		1


	//   ....[10]....
        /*019c*/ 	.word	0x00000820
        /*01a0*/ 	.word	0x000000ff
        /*01a4*/ 	.word	0x00000048
        /*01a8*/ 	.short	0x0100
        /*01aa*/ 	.byte	0x04
	.zero		1


	//   ....[11]....
        /*01ac*/ 	.word	0x00000830
        /*01b0*/ 	.word	0x000000ff
        /*01b4*/ 	.word	0x00000060
        /*01b8*/ 	.short	0x0100
        /*01ba*/ 	.byte	0x04
	.zero		1


	//   ....[12]....
        /*01bc*/ 	.word	0x00000840
        /*01c0*/ 	.word	0x000000ff
        /*01c4*/ 	.word	0x00000050
        /*01c8*/ 	.short	0x0100
        /*01ca*/ 	.byte	0x04
	.zero		1


	//   ....[13]....
        /*01cc*/ 	.word	0x00000850
        /*01d0*/ 	.word	0x000000ff
        /*01d4*/ 	.word	0x00000068
        /*01d8*/ 	.short	0x0100
        /*01da*/ 	.byte	0x04
	.zero		1


	//   ....[14]....
        /*01dc*/ 	.word	0x00000940
        /*01e0*/ 	.word	0x000000ff
        /*01e4*/ 	.word	0x00000070
        /*01e8*/ 	.short	0x0100
        /*01ea*/ 	.byte	0x06
	.zero		1


	//   ....[15]....
        /*01ec*/ 	.word	0x00000950
        /*01f0*/ 	.word	0x000000ff
        /*01f4*/ 	.word	0x00000078
        /*01f8*/ 	.short	0x0100
        /*01fa*/ 	.byte	0x06
	.zero		1


	//   ....[16]....
        /*01fc*/ 	.word	0x00000a90
        /*0200*/ 	.word	0x000000ff
        /*0204*/ 	.word	0x00000080
        /*0208*/ 	.short	0x0100
        /*020a*/ 	.byte	0x06
	.zero		1


	//   ....[17]....
        /*020c*/ 	.word	0x00000aa0
        /*0210*/ 	.word	0x000000ff
        /*0214*/ 	.word	0x00000090
        /*0218*/ 	.short	0x0100
        /*021a*/ 	.byte	0x06
	.zero		1


	//   ....[18]....
        /*021c*/ 	.word	0x00000ab0
        /*0220*/ 	.word	0x000000ff
        /*0224*/ 	.word	0x00000088
        /*0228*/ 	.short	0x0100
        /*022a*/ 	.byte	0x06
	.zero		1


	//   ....[19]....
        /*022c*/ 	.word	0x00000ac0
        /*0230*/ 	.word	0x000000ff
        /*0234*/ 	.word	0x00000098
        /*0238*/ 	.short	0x0100
        /*023a*/ 	.byte	0x06
	.zero		1


	//   ....[20]....
        /*023c*/ 	.word	0x00000bf0
        /*0240*/ 	.word	0x000000ff
        /*0244*/ 	.word	0x000000a0
        /*0248*/ 	.short	0x0100
        /*024a*/ 	.byte	0x04
	.zero		1


	//   ....[21]....
        /*024c*/ 	.word	0x00000c00
        /*0250*/ 	.word	0x000000ff
        /*0254*/ 	.word	0x000000c0
        /*0258*/ 	.short	0x0100
        /*025a*/ 	.byte	0x04
	.zero		1


	//   ....[22]....
        /*025c*/ 	.word	0x00000c10
        /*0260*/ 	.word	0x000000ff
        /*0264*/ 	.word	0x000000a8
        /*0268*/ 	.short	0x0100
        /*026a*/ 	.byte	0x04
	.zero		1


	//   ....[23]....
        /*026c*/ 	.word	0x00000c20
        /*0270*/ 	.word	0x000000ff
        /*0274*/ 	.word	0x000000c8
        /*0278*/ 	.short	0x0100
        /*027a*/ 	.byte	0x04
	.zero		1


	//   ....[24]....
        /*027c*/ 	.word	0x00000c30
        /*0280*/ 	.word	0x000000ff
        /*0284*/ 	.word	0x000000b0
        /*0288*/ 	.short	0x0100
        /*028a*/ 	.byte	0x04
	.zero		1


	//   ....[25]....
        /*028c*/ 	.word	0x00000c40
        /*0290*/ 	.word	0x000000ff
        /*0294*/ 	.word	0x000000d0
        /*0298*/ 	.short	0x0100
        /*029a*/ 	.byte	0x04
	.zero		1


	//   ....[26]....
        /*029c*/ 	.word	0x00000c50
        /*02a0*/ 	.word	0x000000ff
        /*02a4*/ 	.word	0x000000b8
        /*02a8*/ 	.short	0x0100
        /*02aa*/ 	.byte	0x04
	.zero		1


	//   ....[27]....
        /*02ac*/ 	.word	0x00000c60
        /*02b0*/ 	.word	0x000000ff
        /*02b4*/ 	.word	0x000000d8
        /*02b8*/ 	.short	0x0100
        /*02ba*/ 	.byte	0x04
	.zero		1


	//   ....[28]....
        /*02bc*/ 	.word	0x00000d60
        /*02c0*/ 	.word	0x000000ff
        /*02c4*/ 	.word	0x000000e0
        /*02c8*/ 	.short	0x0100
        /*02ca*/ 	.byte	0x04
	.zero		1


	//   ....[29]....
        /*02cc*/ 	.word	0x00000d70
        /*02d0*/ 	.word	0x000000ff
        /*02d4*/ 	.word	0x000000f0
        /*02d8*/ 	.short	0x0100
        /*02da*/ 	.byte	0x04
	.zero		1


	//   ....[30]....
        /*02dc*/ 	.word	0x00000d80
        /*02e0*/ 	.word	0x000000ff
        /*02e4*/ 	.word	0x000000e8
        /*02e8*/ 	.short	0x0100
        /*02ea*/ 	.byte	0x04
	.zero		1


	//   ....[31]....
        /*02ec*/ 	.word	0x00000d90
        /*02f0*/ 	.word	0x000000ff
        /*02f4*/ 	.word	0x000000f8
        /*02f8*/ 	.short	0x0100
        /*02fa*/ 	.byte	0x04
	.zero		1


	//   ....[32]....
        /*02fc*/ 	.word	0x00000e90
        /*0300*/ 	.word	0x000000ff
        /*0304*/ 	.word	0x00000100
        /*0308*/ 	.short	0x0100
        /*030a*/ 	.byte	0x06
	.zero		1


	//   ....[33]....
        /*030c*/ 	.word	0x00001ac0
        /*0310*/ 	.word	0x00000000
        /*0314*/ 	.word	0x000000f0
        /*0318*/ 	.short	0x010a
        /*031a*/ 	.byte	0xff
	.zero		1


	//   ....[34]....
        /*031c*/ 	.word	0x00001ae0
        /*0320*/ 	.word	0x00000000
        /*0324*/ 	.word	0x000000e0
        /*0328*/ 	.short	0x0101
        /*032a*/ 	.byte	0xff
	.zero		1


	//   ....[35]....
        /*032c*/ 	.word	0x00001b90
        /*0330*/ 	.word	0x000000ff
        /*0334*/ 	.word	0x00000020
        /*0338*/ 	.short	0x010a
        /*033a*/ 	.byte	0x04
	.zero		1


	//   ....[36]....
        /*033c*/ 	.word	0x00001c60
        /*0340*/ 	.word	0x000000ff
        /*0344*/ 	.word	0x00000020
        /*0348*/ 	.short	0x010a
        /*034a*/ 	.byte	0x21
	.zero		1


	//   ....[37]....
        /*034c*/ 	.word	0x00001e10
        /*0350*/ 	.word	0x000000ff
        /*0354*/ 	.word	0x00000020
        /*0358*/ 	.short	0x010a
        /*035a*/ 	.byte	0x05
	.zero		1


	//   ....[38]....
        /*035c*/ 	.word	0x00001f30
        /*0360*/ 	.word	0x000000ff
        /*0364*/ 	.word	0x00000078
        /*0368*/ 	.short	0x0101
        /*036a*/ 	.byte	0x0d
	.zero		1


	//   ....[39]....
        /*036c*/ 	.word	0x00001f50
        /*0370*/ 	.word	0x000000ff
        /*0374*/ 	.word	0x00000020
        /*0378*/ 	.short	0x010a
        /*037a*/ 	.byte	0x04
	.zero		1


	//   ....[40]....
        /*037c*/ 	.word	0x00001fd0
        /*0380*/ 	.word	0x000000ff
        /*0384*/ 	.word	0x00000020
        /*0388*/ 	.short	0x010a
        /*038a*/ 	.byte	0x11
	.zero		1


	//   ....[41]....
        /*038c*/ 	.word	0x00002170
        /*0390*/ 	.word	0x000000ff
        /*0394*/ 	.word	0x00000020
        /*0398*/ 	.short	0x010a
        /*039a*/ 	.byte	0x05
	.zero		1


	//   ....[42]....
        /*039c*/ 	.word	0x000022b0
        /*03a0*/ 	.word	0x00000003
        /*03a4*/ 	.word	0x00000080
        /*03a8*/ 	.short	0x010a
        /*03aa*/ 	.byte	0xff
	.zero		1


	//   ....[43]....
        /*03ac*/ 	.word	0x00002400
        /*03b0*/ 	.word	0x00000000
        /*03b4*/ 	.word	0x00000000
        /*03b8*/ 	.short	0x0101
        /*03ba*/ 	.byte	0xff
	.zero		1


	//   ....[44]....
        /*03bc*/ 	.word	0x000029c0
        /*03c0*/ 	.word	0x000000ff
        /*03c4*/ 	.word	0x00000000
        /*03c8*/ 	.short	0x010a
        /*03ca*/ 	.byte	0x04
	.zero		1


	//   ....[45]....
        /*03cc*/ 	.word	0x00002a50
        /*03d0*/ 	.word	0x000000ff
        /*03d4*/ 	.word	0x00000000
        /*03d8*/ 	.short	0x010a
        /*03da*/ 	.byte	0x05
	.zero		1


	//   ....[46]....
        /*03dc*/ 	.word	0x00002ae0
        /*03e0*/ 	.word	0x000000ff
        /*03e4*/ 	.word	0x00000000
        /*03e8*/ 	.short	0x010a
        /*03ea*/ 	.byte	0x05
	.zero		1


	//   ....[47]....
        /*03ec*/ 	.word	0x00002b80
        /*03f0*/ 	.word	0x00000000
        /*03f4*/ 	.word	0x00000000
        /*03f8*/ 	.short	0x010a
        /*03fa*/ 	.byte	0xff
	.zero		1


	//   ....[48]....
        /*03fc*/ 	.word	0x00002cc0
        /*0400*/ 	.word	0x00000000
        /*0404*/ 	.word	0x000000e0
        /*0408*/ 	.short	0x010a
        /*040a*/ 	.byte	0xff
	.zero		1


	//   ....[49]....
        /*040c*/ 	.word	0x00002d30
        /*0410*/ 	.word	0x00000004
        /*0414*/ 	.word	0x00000000
        /*0418*/ 	.short	0x0101
        /*041a*/ 	.byte	0xff
	.zero		1


	//   ....[50]....
        /*041c*/ 	.word	0x00002d50
        /*0420*/ 	.word	0x000000ff
        /*0424*/ 	.word	0x00000090
        /*0428*/ 	.short	0x010a
        /*042a*/ 	.byte	0x04
	.zero		1


	//   ....[51]....
        /*042c*/ 	.word	0x00002e70
        /*0430*/ 	.word	0x00000000
        /*0434*/ 	.word	0x00000080
        /*0438*/ 	.short	0x010a
        /*043a*/ 	.byte	0xff
	.zero		1


	//   ....[52]....
        /*043c*/ 	.word	0x00002f70
        /*0440*/ 	.word	0x00000000
        /*0444*/ 	.word	0x00000000
        /*0448*/ 	.short	0x0101
        /*044a*/ 	.byte	0xff
	.zero		1


	//   ....[53]....
        /*044c*/ 	.word	0x00003000
        /*0450*/ 	.word	0x000000ff
        /*0454*/ 	.word	0x00000090
        /*0458*/ 	.short	0x0106
        /*045a*/ 	.byte	0x04
	.zero		1


	//   ....[54]....
        /*045c*/ 	.word	0x00003020
        /*0460*/ 	.word	0x000000ff
        /*0464*/ 	.word	0x00000090
        /*0468*/ 	.short	0x010a
        /*046a*/ 	.byte	0x04
	.zero		1


	//   ....[55]....
        /*046c*/ 	.word	0x000030b0
        /*0470*/ 	.word	0x000000ff
        /*0474*/ 	.word	0x00000090
        /*0478*/ 	.short	0x0106
        /*047a*/ 	.byte	0x07
	.zero		1


	//   ....[56]....
        /*047c*/ 	.word	0x000030f0
        /*0480*/ 	.word	0x00000000
        /*0484*/ 	.word	0x00000090
        /*0488*/ 	.short	0x010a
        /*048a*/ 	.byte	0xff
	.zero		1


	//   ....[57]....
        /*048c*/ 	.word	0x00003340
        /*0490*/ 	.word	0x000000ff
        /*0494*/ 	.word	0x00000008
        /*0498*/ 	.short	0x010a
        /*049a*/ 	.byte	0x05
	.zero		1


	//   ....[58]....
        /*049c*/ 	.word	0x00003360
        /*04a0*/ 	.word	0x000000ff
        /*04a4*/ 	.word	0x00000008
        /*04a8*/ 	.short	0x010a
        /*04aa*/ 	.byte	0x05
	.zero		1


	//   ....[59]....
        /*04ac*/ 	.word	0x000034f0
        /*04b0*/ 	.word	0x000000ff
        /*04b4*/ 	.word	0x00000008
        /*04b8*/ 	.short	0x010a
        /*04ba*/ 	.byte	0x05
	.zero		1


	//   ....[60]....
        /*04bc*/ 	.word	0x00003510
        /*04c0*/ 	.word	0x000000ff
        /*04c4*/ 	.word	0x00000008
        /*04c8*/ 	.short	0x010a
        /*04ca*/ 	.byte	0x05
	.zero		1


	//   ....[61]....
        /*04cc*/ 	.word	0x000035d0
        /*04d0*/ 	.word	0x000000ff
        /*04d4*/ 	.word	0x00000000
        /*04d8*/ 	.short	0x0101
        /*04da*/ 	.byte	0x04
	.zero		1


	//   ....[62]....
        /*04dc*/ 	.word	0x00003910
        /*04e0*/ 	.word	0x00000000
        /*04e4*/ 	.word	0x00000080
        /*04e8*/ 	.short	0x010a
        /*04ea*/ 	.byte	0xff
	.zero		1


	//   ....[63]....
        /*04ec*/ 	.word	0x000039d0
        /*04f0*/ 	.word	0x00000000
        /*04f4*/ 	.word	0x00000000
        /*04f8*/ 	.short	0x0101
        /*04fa*/ 	.byte	0xff
	.zero		1


	//   ....[64]....
        /*04fc*/ 	.word	0x00003a90
        /*0500*/ 	.word	0x000000ff
        /*0504*/ 	.word	0x00000000
        /*0508*/ 	.short	0x010a
        /*050a*/ 	.byte	0x04
	.zero		1


	//   ....[65]....
        /*050c*/ 	.word	0x00003aa0
        /*0510*/ 	.word	0x000000ff
        /*0514*/ 	.word	0x000000c0
        /*0518*/ 	.short	0x010a
        /*051a*/ 	.byte	0x1f
	.zero		1


	//   ....[66]....
        /*051c*/ 	.word	0x00003b50
        /*0520*/ 	.word	0x000000ff
        /*0524*/ 	.word	0x00000000
        /*0528*/ 	.short	0x010a
        /*052a*/ 	.byte	0x05
	.zero		1


	//   ....[67]....
        /*052c*/ 	.word	0x00003c80
        /*0530*/ 	.word	0x000000ff
        /*0534*/ 	.word	0x00000000
        /*0538*/ 	.short	0x010a
        /*053a*/ 	.byte	0x04
	.zero		1


	//   ....[68]....
        /*053c*/ 	.word	0x00003f80
        /*0540*/ 	.word	0x000000ff
        /*0544*/ 	.word	0x00000000
        /*0548*/ 	.short	0x010a
        /*054a*/ 	.byte	0x04
	.zero		1


	//   ....[69]....
        /*054c*/ 	.word	0x00004010
        /*0550*/ 	.word	0x000000ff
        /*0554*/ 	.word	0x00000000
        /*0558*/ 	.short	0x010a
        /*055a*/ 	.byte	0x05
	.zero		1


	//   ....[70]....
        /*055c*/ 	.word	0x000040a0
        /*0560*/ 	.word	0x000000ff
        /*0564*/ 	.word	0x00000000
        /*0568*/ 	.short	0x010a
        /*056a*/ 	.byte	0x05
	.zero		1


	//   ....[71]....
        /*056c*/ 	.word	0x00004140
        /*0570*/ 	.word	0x00000000
        /*0574*/ 	.word	0x00000000
        /*0578*/ 	.short	0x010a
        /*057a*/ 	.byte	0xff
	.zero		1


	//   ....[72]....
        /*057c*/ 	.word	0x00004180
        /*0580*/ 	.word	0x00000000
        /*0584*/ 	.word	0x00000000
        /*0588*/ 	.short	0x010a
        /*058a*/ 	.byte	0xff
	.zero		1


	//   ....[73]....
        /*058c*/ 	.word	0x000041f0
        /*0590*/ 	.word	0x000000ff
        /*0594*/ 	.word	0x00000000
        /*0598*/ 	.short	0x0101
        /*059a*/ 	.byte	0x04
	.zero		1


	//   ....[74]....
        /*059c*/ 	.word	0x00004230
        /*05a0*/ 	.word	0x000000ff
        /*05a4*/ 	.word	0x00000100
        /*05a8*/ 	.short	0x010a
        /*05aa*/ 	.byte	0x1a
	.zero		1


	//   ....[75]....
        /*05ac*/ 	.word	0x00004280
        /*05b0*/ 	.word	0x000000ff
        /*05b4*/ 	.word	0x00000000
        /*05b8*/ 	.short	0x0101
        /*05ba*/ 	.byte	0x04
	.zero		1


	//   ....[76]....
        /*05bc*/ 	.word	0x000046f0
        /*05c0*/ 	.word	0x0000000c
        /*05c4*/ 	.word	0x00000080
        /*05c8*/ 	.short	0x010a
        /*05ca*/ 	.byte	0xff
	.zero		1


	//   ....[77]....
        /*05cc*/ 	.word	0x00004860
        /*05d0*/ 	.word	0x00000000
        /*05d4*/ 	.word	0x00000000
        /*05d8*/ 	.short	0x0101
        /*05da*/ 	.byte	0xff
	.zero		1


	//   ....[78]....
        /*05dc*/ 	.word	0x00004ce0
        /*05e0*/ 	.word	0x000000ff
        /*05e4*/ 	.word	0x00000078
        /*05e8*/ 	.short	0x010a
        /*05ea*/ 	.byte	0x18
	.zero		1


	//   ....[79]....
        /*05ec*/ 	.word	0x00004ea0
        /*05f0*/ 	.word	0x000000ff
        /*05f4*/ 	.word	0x00000058
        /*05f8*/ 	.short	0x010a
        /*05fa*/ 	.byte	0x04
	.zero		1


	//   ....[80]....
        /*05fc*/ 	.word	0x00005080
        /*0600*/ 	.word	0x000000ff
        /*0604*/ 	.word	0x00000040
        /*0608*/ 	.short	0x010b
        /*060a*/ 	.byte	0x04
	.zero		1


	//   ....[81]....
        /*060c*/ 	.word	0x00005090
        /*0610*/ 	.word	0x000000ff
        /*0614*/ 	.word	0x00000000
        /*0618*/ 	.short	0x0101
        /*061a*/ 	.byte	0x14
	.zero		1


	//   ....[82]....
        /*061c*/ 	.word	0x000050a0
        /*0620*/ 	.word	0x000000ff
        /*0624*/ 	.word	0x00000058
        /*0628*/ 	.short	0x010a
        /*062a*/ 	.byte	0x05
	.zero		1


	//   ....[83]....
        /*062c*/ 	.word	0x000052a0
        /*0630*/ 	.word	0x000000ff
        /*0634*/ 	.word	0x00000040
        /*0638*/ 	.short	0x010b
        /*063a*/ 	.byte	0x05
	.zero		1


	//   ....[84]....
        /*063c*/ 	.word	0x000052b0
        /*0640*/ 	.word	0x000000ff
        /*0644*/ 	.word	0x00000000
        /*0648*/ 	.short	0x0101
        /*064a*/ 	.byte	0x04
	.zero		1


	//   ....[85]....
        /*064c*/ 	.word	0x00005350
        /*0650*/ 	.word	0x000000ff
        /*0654*/ 	.word	0x00000000
        /*0658*/ 	.short	0x010a
        /*065a*/ 	.byte	0x04
	.zero		1


	//   ....[86]....
        /*065c*/ 	.word	0x000053e0
        /*0660*/ 	.word	0x000000ff
        /*0664*/ 	.word	0x00000000
        /*0668*/ 	.short	0x010a
        /*066a*/ 	.byte	0x05
	.zero		1


	//   ....[87]....
        /*066c*/ 	.word	0x00005480
        /*0670*/ 	.word	0x00000000
        /*0674*/ 	.word	0x00000000
        /*0678*/ 	.short	0x010a
        /*067a*/ 	.byte	0xff
	.zero		1


	//   ....[88]....
        /*067c*/ 	.word	0x000057d0
        /*0680*/ 	.word	0x00000003
        /*0684*/ 	.word	0x00000080
        /*0688*/ 	.short	0x010a
        /*068a*/ 	.byte	0xff
	.zero		1


	//   ....[89]....
        /*068c*/ 	.word	0x00005950
        /*0690*/ 	.word	0x00000000
        /*0694*/ 	.word	0x00000000
        /*0698*/ 	.short	0x0101
        /*069a*/ 	.byte	0xff
	.zero		1


	//   ....[90]....
        /*069c*/ 	.word	0x00006520
        /*06a0*/ 	.word	0x00000000
        /*06a4*/ 	.word	0x00000040
        /*06a8*/ 	.short	0x010a
        /*06aa*/ 	.byte	0xff
	.zero		1


	//   ....[91]....
        /*06ac*/ 	.word	0x00006590
        /*06b0*/ 	.word	0x00000059
        /*06b4*/ 	.word	0x000000a0
        /*06b8*/ 	.short	0x010a
        /*06ba*/ 	.byte	0xff
	.zero		1


	//   ....[92]....
        /*06bc*/ 	.word	0x00006680
        /*06c0*/ 	.word	0x00000000
        /*06c4*/ 	.word	0x00000040
        /*06c8*/ 	.short	0x010a
        /*06ca*/ 	.byte	0xff
	.zero		1


	//   ....[93]....
        /*06cc*/ 	.word	0x000067b0
        /*06d0*/ 	.word	0x00000059
        /*06d4*/ 	.word	0x000000a0
        /*06d8*/ 	.short	0x010a
        /*06da*/ 	.byte	0xff
	.zero		1


	//   ....[94]....
        /*06dc*/ 	.word	0x000072e0
        /*06e0*/ 	.word	0x00000000
        /*06e4*/ 	.word	0x00000000
        /*06e8*/ 	.short	0x0101
        /*06ea*/ 	.byte	0xff
	.zero		1


	//   ....[95]....
        /*06ec*/ 	.word	0x000072f0
        /*06f0*/ 	.word	0x00000003
        /*06f4*/ 	.word	0x00000040
        /*06f8*/ 	.short	0x010a
        /*06fa*/ 	.byte	0xff
	.zero		1


	//   ....[96]....
        /*06fc*/ 	.word	0x000073c0
        /*0700*/ 	.word	0x00000003
        /*0704*/ 	.word	0x00000040
        /*0708*/ 	.short	0x010a
        /*070a*/ 	.byte	0xff
	.zero		1


	//   ....[97]....
        /*070c*/ 	.word	0x00007840
        /*0710*/ 	.word	0x00000059
        /*0714*/ 	.word	0x00000000
        /*0718*/ 	.short	0x0101
        /*071a*/ 	.byte	0xff
	.zero		1


	//   ....[98]....
        /*071c*/ 	.word	0x00008060
        /*0720*/ 	.word	0x00000002
        /*0724*/ 	.word	0x00000000
        /*0728*/ 	.short	0x0101
        /*072a*/ 	.byte	0xff
	.zero		1


	//   ....[99]....
        /*072c*/ 	.word	0x00008320
        /*0730*/ 	.word	0x000000ff
        /*0734*/ 	.word	0x00000000
        /*0738*/ 	.short	0x0101
        /*073a*/ 	.byte	0x04
	.zero		1


	//   ....[100]....
        /*073c*/ 	.word	0x00008340
        /*0740*/ 	.word	0x00000000
        /*0744*/ 	.word	0x000000f0
        /*0748*/ 	.short	0x010a
        /*074a*/ 	.byte	0xff
	.zero		1


	//   ....[101]....
        /*074c*/ 	.word	0x000083a0
        /*0750*/ 	.word	0x00000000
        /*0754*/ 	.word	0x00000020
        /*0758*/ 	.short	0x010a
        /*075a*/ 	.byte	0xff
	.zero		1


	//   ....[102]....
        /*075c*/ 	.word	0x00008400
        /*0760*/ 	.word	0x00000000
        /*0764*/ 	.word	0x00000020
        /*0768*/ 	.short	0x010a
        /*076a*/ 	.byte	0xff
	.zero		1


	//   ....[103]....
        /*076c*/ 	.word	0x00008450
        /*0770*/ 	.word	0x00000003
        /*0774*/ 	.word	0x00000080
        /*0778*/ 	.short	0x010a
        /*077a*/ 	.byte	0xff
	.zero		1


	//   ....[104]....
        /*077c*/ 	.word	0x000084b0
        /*0780*/ 	.word	0x00000000
        /*0784*/ 	.word	0x00000000
        /*0788*/ 	.short	0x010a
        /*078a*/ 	.byte	0xff
	.zero		1


	//   ....[105]....
        /*078c*/ 	.word	0x00008510
        /*0790*/ 	.word	0x00000000
        /*0794*/ 	.word	0x00000000
        /*0798*/ 	.short	0x010a
        /*079a*/ 	.byte	0xff
	.zero		1


	//   ....[106]....
        /*079c*/ 	.word	0x00008570
        /*07a0*/ 	.word	0x00000000
        /*07a4*/ 	.word	0x00000000
        /*07a8*/ 	.short	0x010a
        /*07aa*/ 	.byte	0xff
	.zero		1


	//   ....[107]....
        /*07ac*/ 	.word	0x000085c0
        /*07b0*/ 	.word	0x00000000
        /*07b4*/ 	.word	0x000000e0
        /*07b8*/ 	.short	0x010a
        /*07ba*/ 	.byte	0xff
	.zero		1


	//   ....[108]....
        /*07bc*/ 	.word	0x00008620
        /*07c0*/ 	.word	0x00000000
        /*07c4*/ 	.word	0x00000090
        /*07c8*/ 	.short	0x010a
        /*07ca*/ 	.byte	0xff
	.zero		1


	//   ....[109]....
        /*07cc*/ 	.word	0x00008670
        /*07d0*/ 	.word	0x00000000
        /*07d4*/ 	.word	0x00000080
        /*07d8*/ 	.short	0x010a
        /*07da*/ 	.byte	0xff
	.zero		1


	//   ....[110]....
        /*07dc*/ 	.word	0x000086d0
        /*07e0*/ 	.word	0x00000000
        /*07e4*/ 	.word	0x00000090
        /*07e8*/ 	.short	0x010a
        /*07ea*/ 	.byte	0xff
	.zero		1


	//   ....[111]....
        /*07ec*/ 	.word	0x00008730
        /*07f0*/ 	.word	0x00000005
        /*07f4*/ 	.word	0x00000008
        /*07f8*/ 	.short	0x010a
        /*07fa*/ 	.byte	0xff
	.zero		1


	//   ....[112]....
        /*07fc*/ 	.word	0x00008820
        /*0800*/ 	.word	0x00000003
        /*0804*/ 	.word	0x00000008
        /*0808*/ 	.short	0x010a
        /*080a*/ 	.byte	0xff
	.zero		1


	//   ....[113]....
        /*080c*/ 	.word	0x00008870
        /*0810*/ 	.word	0x00000000
        /*0814*/ 	.word	0x00000080
        /*0818*/ 	.short	0x010a
        /*081a*/ 	.byte	0xff
	.zero		1


	//   ....[114]....
        /*081c*/ 	.word	0x000088d0
        /*0820*/ 	.word	0x00000000
        /*0824*/ 	.word	0x000000c0
        /*0828*/ 	.short	0x010a
        /*082a*/ 	.byte	0xff
	.zero		1


	//   ....[115]....
        /*082c*/ 	.word	0x00008930
        /*0830*/ 	.word	0x00000000
        /*0834*/ 	.word	0x00000000
        /*0838*/ 	.short	0x010a
        /*083a*/ 	.byte	0xff
	.zero		1


	//   ....[116]....
        /*083c*/ 	.word	0x00008990
        /*0840*/ 	.word	0x00000000
        /*0844*/ 	.word	0x00000000
        /*0848*/ 	.short	0x010a
        /*084a*/ 	.byte	0xff
	.zero		1


	//   ....[117]....
        /*084c*/ 	.word	0x000089f0
        /*0850*/ 	.word	0x00000000
        /*0854*/ 	.word	0x00000000
        /*0858*/ 	.short	0x010a
        /*085a*/ 	.byte	0xff
	.zero		1


	//   ....[118]....
        /*085c*/ 	.word	0x00008a50
        /*0860*/ 	.word	0x00000000
        /*0864*/ 	.word	0x00000000
        /*0868*/ 	.short	0x010a
        /*086a*/ 	.byte	0xff
	.zero		1


	//   ....[119]....
        /*086c*/ 	.word	0x00008ab0
        /*0870*/ 	.word	0x00000000
        /*0874*/ 	.word	0x00000100
        /*0878*/ 	.short	0x010a
        /*087a*/ 	.byte	0xff
	.zero		1


	//   ....[120]....
        /*087c*/ 	.word	0x00008b00
        /*0880*/ 	.word	0x0000000c
        /*0884*/ 	.word	0x00000080
        /*0888*/ 	.short	0x010a
        /*088a*/ 	.byte	0xff
	.zero		1


	//   ....[121]....
        /*088c*/ 	.word	0x00008b60
        /*0890*/ 	.word	0x00000000
        /*0894*/ 	.word	0x00000078
        /*0898*/ 	.short	0x010a
        /*089a*/ 	.byte	0xff
	.zero		1


	//   ....[122]....
        /*089c*/ 	.word	0x00008bc0
        /*08a0*/ 	.word	0x00000000
        /*08a4*/ 	.word	0x00000058
        /*08a8*/ 	.short	0x010a
        /*08aa*/ 	.byte	0xff
	.zero		1


	//   ....[123]....
        /*08ac*/ 	.word	0x00008c20
        /*08b0*/ 	.word	0x00000009
        /*08b4*/ 	.word	0x00000058
        /*08b8*/ 	.short	0x010a
        /*08ba*/ 	.byte	0xff
	.zero		1


	//   ....[124]....
        /*08bc*/ 	.word	0x00008c80
        /*08c0*/ 	.word	0x00000000
        /*08c4*/ 	.word	0x00000000
        /*08c8*/ 	.short	0x010a
        /*08ca*/ 	.byte	0xff
	.zero		1


	//   ....[125]....
        /*08cc*/ 	.word	0x00008ce0
        /*08d0*/ 	.word	0x00000000
        /*08d4*/ 	.word	0x00000000
        /*08d8*/ 	.short	0x010a
        /*08da*/ 	.byte	0xff
	.zero		1


	//   ....[126]....
        /*08dc*/ 	.word	0x00008d30
        /*08e0*/ 	.word	0x00000003
        /*08e4*/ 	.word	0x00000080
        /*08e8*/ 	.short	0x010a
        /*08ea*/ 	.byte	0xff
	.zero		1


	//   ....[127]....
        /*08ec*/ 	.word	0x00008d80
        /*08f0*/ 	.word	0x00000000
        /*08f4*/ 	.word	0x00000040
        /*08f8*/ 	.short	0x010a
        /*08fa*/ 	.byte	0xff
	.zero		1


	//   ....[128]....
        /*08fc*/ 	.word	0x00008dd0
        /*0900*/ 	.word	0x00000059
        /*0904*/ 	.word	0x000000a0
        /*0908*/ 	.short	0x010a
        /*090a*/ 	.byte	0xff
	.zero		1


	//   ....[129]....
        /*090c*/ 	.word	0x00008e20
        /*0910*/ 	.word	0x00000003
        /*0914*/ 	.word	0x00000040
        /*0918*/ 	.short	0x010a
        /*091a*/ 	.byte	0xff
	.zero		1


	//----- nvinfo : EIATTR_NUM_MBARRIERS
	.align		4
.L_47:
        /*091c*/ 	.byte	0x03, 0x38
        /*091e*/ 	.short	0x0021


	//----- nvinfo : EIATTR_EXIT_INSTR_OFFSETS
	.align		4
        /*0920*/ 	.byte	0x04, 0x1c
        /*0922*/ 	.short	(.L_49 - .L_48)


	//   ....[0]....
.L_48:
        /*0924*/ 	.word	0x00002bb0


	//   ....[1]....
        /*0928*/ 	.word	0x000030c0


	//   ....[2]....
        /*092c*/ 	.word	0x00003120


	//   ....[3]....
        /*0930*/ 	.word	0x000044b0


	//   ....[4]....
        /*0934*/ 	.word	0x000054b0


	//   ....[5]....
        /*0938*/ 	.word	0x000054f0


	//   ....[6]....
        /*093c*/ 	.word	0x00008200


	//   ....[7]....
        /*0940*/ 	.word	0x00008280


	//   ....[8]....
        /*0944*/ 	.word	0x000082b0


	//   ....[9]....
        /*0948*/ 	.word	0x00008330


	//----- nvinfo : EIATTR_MAX_THREADS
	.align		4
.L_49:
        /*094c*/ 	.byte	0x04, 0x05
        /*094e*/ 	.short	(.L_51 - .L_50)
.L_50:
        /*0950*/ 	.word	0x00000100
        /*0954*/ 	.word	0x00000001
        /*0958*/ 	.word	0x00000001


	//----- nvinfo : EIATTR_CRS_STACK_SIZE
	.align		4
.L_51:
        /*095c*/ 	.byte	0x04, 0x1e
        /*095e*/ 	.short	(.L_53 - .L_52)
.L_52:
        /*0960*/ 	.word	0x00000000


	//----- nvinfo : EIATTR_CBANK_PARAM_SIZE
	.align		4
.L_53:
        /*0964*/ 	.byte	0x03, 0x19
        /*0966*/ 	.short	0x0800


	//----- nvinfo : EIATTR_PARAM_CBANK
	.align		4
        /*0968*/ 	.byte	0x04, 0x0a
        /*096a*/ 	.short	(.L_55 - .L_54)
	.align		4
.L_54:
        /*096c*/ 	.word	index@(.nv.constant0._ZN7cutlass13device_kernelINS_4gemm6kernel13GemmUniversalIN4cute5tupleIJiiiiEEENS1_10collective13CollectiveMmaINS1_35MainloopSm100TmaUmmaWarpSpecializedILi4ELi2ELi4ENS5_IJNS4_1CILi2EEESB_NSA_ILi1EEEEEEEENS5_IJNSA_ILi256EEENSA_ILi64EEESG_EEENS_10bfloat16_tENS5_IJlSC_lEEESI_SJ_NS4_8TiledMMAINS4_8MMA_AtomIJNS4_26SM100_MMA_F16BF16_2x1SM_SSISI_SI_fLi256ELi64ELNS4_4UMMA5MajorE0ELSO_0ELNSN_7ScaleInE0ELSP_0EEEEEENS4_6LayoutINS5_IJSC_SC_SC_EEENS5_IJNSA_ILi0EEESU_SU_EEEEENS5_IJNS4_10UnderscoreESX_SX_EEEEENS4_28SM100_TMA_2SM_LOAD_MULTICASTENS4_14ComposedLayoutINS4_7SwizzleILi3ELi4ELi3EEENS4_18smem_ptr_flag_bitsILi16EEENSS_INS5_IJNSA_ILi8EEESG_EEENS5_IJSG_SC_EEEEEEEvNS4_8identityENS4_18SM100_TMA_2SM_LOADES1A_vS1B_EENS_8epilogue10collective18CollectiveEpilogueINS1E_23Sm100TmaWarpSpecializedILi3ELi2ELi32ELb1ELb0EEEJNS5_IJNSA_ILi128EEESG_SG_EEENS5_IJNSS_IS1J_SC_EENSS_INSA_ILi32EEESC_EEEEESI_SJ_SI_SJ_NS1E_6fusion15FusionCallbacksIS1I_NS1P_17LinearCombinationISI_fSI_fLNS_15FloatRoundStyleE2EEES1K_S1O_JEEENS4_5SM1004TMEM4LOAD26SM100_TMEM_LOAD_32dp32b32xENS4_13SM90_TMA_LOADENS11_INS12_ILi2ELi4ELi3EEES15_NSS_INS5_IJS16_S1M_EEENS5_IJS1M_SC_EEEEEEENS4_39AutoVectorizingCopyWithAssumedAlignmentILi128EEENS4_14SM90_TMA_STOREES24_S26_S26_EEEvvEEEEvNT_6ParamsE)
        /*0970*/ 	.short	0x0380
        /*0972*/ 	.short	0x0800


	//----- nvinfo : EIATTR_SW_WAR
	.align		4
.L_55:
        /*0974*/ 	.byte	0x04, 0x36
        /*0976*/ 	.short	(.L_57 - .L_56)
.L_56:
        /*0978*/ 	.word	0x00000008
.L_57:


//--------------------- .nv.callgraph             --------------------------
	.section	.nv.callgraph,"",@"SHT_CUDA_CALLGRAPH"
	.align	4
	.sectionentsize	8
	.align		4
        /*0000*/ 	.word	0x00000000
	.align		4
        /*0004*/ 	.word	0xffffffff
	.align		4
        /*0008*/ 	.word	index@(_ZN7cutlass13device_kernelINS_4gemm6kernel13GemmUniversalIN4cute5tupleIJiiiiEEENS1_10collective13CollectiveMmaINS1_35MainloopSm100TmaUmmaWarpSpecializedILi4ELi2ELi4ENS5_IJNS4_1CILi2EEESB_NSA_ILi1EEEEEEEENS5_IJNSA_ILi256EEENSA_ILi64EEESG_EEENS_10bfloat16_tENS5_IJlSC_lEEESI_SJ_NS4_8TiledMMAINS4_8MMA_AtomIJNS4_26SM100_MMA_F16BF16_2x1SM_SSISI_SI_fLi256ELi64ELNS4_4UMMA5MajorE0ELSO_0ELNSN_7ScaleInE0ELSP_0EEEEEENS4_6LayoutINS5_IJSC_SC_SC_EEENS5_IJNSA_ILi0EEESU_SU_EEEEENS5_IJNS4_10UnderscoreESX_SX_EEEEENS4_28SM100_TMA_2SM_LOAD_MULTICASTENS4_14ComposedLayoutINS4_7SwizzleILi3ELi4ELi3EEENS4_18smem_ptr_flag_bitsILi16EEENSS_INS5_IJNSA_ILi8EEESG_EEENS5_IJSG_SC_EEEEEEEvNS4_8identityENS4_18SM100_TMA_2SM_LOADES1A_vS1B_EENS_8epilogue10collective18CollectiveEpilogueINS1E_23Sm100TmaWarpSpecializedILi3ELi2ELi32ELb1ELb0EEEJNS5_IJNSA_ILi128EEESG_SG_EEENS5_IJNSS_IS1J_SC_EENSS_INSA_ILi32EEESC_EEEEESI_SJ_SI_SJ_NS1E_6fusion15FusionCallbacksIS1I_NS1P_17LinearCombinationISI_fSI_fLNS_15FloatRoundStyleE2EEES1K_S1O_JEEENS4_5SM1004TMEM4LOAD26SM100_TMEM_LOAD_32dp32b32xENS4_13SM90_TMA_LOADENS11_INS12_ILi2ELi4ELi3EEES15_NSS_INS5_IJS16_S1M_EEENS5_IJS1M_SC_EEEEEEENS4_39AutoVectorizingCopyWithAssumedAlignmentILi128EEENS4_14SM90_TMA_STOREES24_S26_S26_EEEvvEEEEvNT_6ParamsE)
	.align		4
        /*000c*/ 	.word	index@(__assertfail)
	.align		4
        /*0010*/ 	.word	0x00000000
	.align		4
        /*0014*/ 	.word	0xfffffffe
	.align		4
        /*0018*/ 	.word	0x00000000
	.align		4
        /*001c*/ 	.word	0xfffffffd
	.align		4
        /*0020*/ 	.word	0x00000000
	.align		4
        /*0024*/ 	.word	0xfffffffc


//--------------------- .nv.constant4             --------------------------
	.section	.nv.constant4,"a",@progbits
	.align	8
	.align		8
.nv.constant4:
        /*0000*/ 	.dword	__assertfail
	.align		8
        /*0008*/ 	.dword	__unnamed_1
	.align		8
        /*0010*/ 	.dword	__unnamed_2
	.align		8
        /*0018*/ 	.dword	_ZN39_INTERNAL_50af0cf0_4_k_cu_a7b53b5d_84174cuda3std3__45__cpo5beginE
	.align		8
        /*0020*/ 	.dword	_ZN39_INTERNAL_50af0cf0_4_k_cu_a7b53b5d_84174cuda3std3__45__cpo3endE
	.align		8
        /*0028*/ 	.dword	_ZN39_INTERNAL_50af0cf0_4_k_cu_a7b53b5d_84174cuda3std3__45__cpo6cbeginE
	.align		8
        /*0030*/ 	.dword	_ZN39_INTERNAL_50af0cf0_4_k_cu_a7b53b5d_84174cuda3std3__45__cpo4cendE
	.align		8
        /*0038*/ 	.dword	_ZN39_INTERNAL_50af0cf0_4_k_cu_a7b53b5d_84174cuda3std3__441_GLOBAL__N__50af0cf0_4_k_cu_a7b53b5d_84176ignoreE
	.align		8
        /*0040*/ 	.dword	_ZN39_INTERNAL_50af0cf0_4_k_cu_a7b53b5d_84174cuda3std3__419piecewise_constructE
	.align		8
        /*0048*/ 	.dword	_ZN39_INTERNAL_50af0cf0_4_k_cu_a7b53b5d_84174cuda3std3__48in_placeE
	.align		8
        /*0050*/ 	.dword	_ZN39_INTERNAL_50af0cf0_4_k_cu_a7b53b5d_84174cuda3std6ranges3__45__cpo4swapE
	.align		8
        /*0058*/ 	.dword	_ZN39_INTERNAL_50af0cf0_4_k_cu_a7b53b5d_84174cuda3std6ranges3__45__cpo9iter_moveE
	.align		8
        /*0060*/ 	.dword	_ZN39_INTERNAL_50af0cf0_4_k_cu_a7b53b5d_84174cute7productE
	.align		8
        /*0068*/ 	.dword	_ZN39_INTERNAL_50af0cf0_4_k_cu_a7b53b5d_84174cute1_E
	.align		8
        /*0070*/ 	.dword	$str$25
	.align		8
        /*0078*/ 	.dword	$str$26
	.align		8
        /*0080*/ 	.dword	$str$27
	.align		8
        /*0088*/ 	.dword	$str$28


//--------------------- .text._ZN7cutlass13device_kernelINS_4gemm6kernel13GemmUniversalIN4cute5tupleIJiiiiEEENS1_10collective13CollectiveMmaINS1_35MainloopSm100TmaUmmaWarpSpecializedILi4ELi2ELi4ENS5_IJNS4_1CILi2EEESB_NSA_ILi1EEEEEEEENS5_IJNSA_ILi256EEENSA_ILi64EEESG_EEENS_10bfloat16_tENS5_IJlSC_lEEESI_SJ_NS4_8TiledMMAINS4_8MMA_AtomIJNS4_26SM100_MMA_F16BF16_2x1SM_SSISI_SI_fLi256ELi64ELNS4_4UMMA5MajorE0ELSO_0ELNSN_7ScaleInE0ELSP_0EEEEEENS4_6LayoutINS5_IJSC_SC_SC_EEENS5_IJNSA_ILi0EEESU_SU_EEEEENS5_IJNS4_10UnderscoreESX_SX_EEEEENS4_28SM100_TMA_2SM_LOAD_MULTICASTENS4_14ComposedLayoutINS4_7SwizzleILi3ELi4ELi3EEENS4_18smem_ptr_flag_bitsILi16EEENSS_INS5_IJNSA_ILi8EEESG_EEENS5_IJSG_SC_EEEEEEEvNS4_8identityENS4_18SM100_TMA_2SM_LOADES1A_vS1B_EENS_8epilogue10collective18CollectiveEpilogueINS1E_23Sm100TmaWarpSpecializedILi3ELi2ELi32ELb1ELb0EEEJNS5_IJNSA_ILi128EEESG_SG_EEENS5_IJNSS_IS1J_SC_EENSS_INSA_ILi32EEESC_EEEEESI_SJ_SI_SJ_NS1E_6fusion15FusionCallbacksIS1I_NS1P_17LinearCombinationISI_fSI_fLNS_15FloatRoundStyleE2EEES1K_S1O_JEEENS4_5SM1004TMEM4LOAD26SM100_TMEM_LOAD_32dp32b32xENS4_13SM90_TMA_LOADENS11_INS12_ILi2ELi4ELi3EEES15_NSS_INS5_IJS16_S1M_EEENS5_IJS1M_SC_EEEEEEENS4_39AutoVectorizingCopyWithAssumedAlignmentILi128EEENS4_14SM90_TMA_STOREES24_S26_S26_EEEvvEEEEvNT_6ParamsE --------------------------
	.section	.text._ZN7cutlass13device_kernelINS_4gemm6kernel13GemmUniversalIN4cute5tupleIJiiiiEEENS1_10collective13CollectiveMmaINS1_35MainloopSm100TmaUmmaWarpSpecializedILi4ELi2ELi4ENS5_IJNS4_1CILi2EEESB_NSA_ILi1EEEEEEEENS5_IJNSA_ILi256EEENSA_ILi64EEESG_EEENS_10bfloat16_tENS5_IJlSC_lEEESI_SJ_NS4_8TiledMMAINS4_8MMA_AtomIJNS4_26SM100_MMA_F16BF16_2x1SM_SSISI_SI_fLi256ELi64ELNS4_4UMMA5MajorE0ELSO_0ELNSN_7ScaleInE0ELSP_0EEEEEENS4_6LayoutINS5_IJSC_SC_SC_EEENS5_IJNSA_ILi0EEESU_SU_EEEEENS5_IJNS4_10UnderscoreESX_SX_EEEEENS4_28SM100_TMA_2SM_LOAD_MULTICASTENS4_14ComposedLayoutINS4_7SwizzleILi3ELi4ELi3EEENS4_18smem_ptr_flag_bitsILi16EEENSS_INS5_IJNSA_ILi8EEESG_EEENS5_IJSG_SC_EEEEEEEvNS4_8identityENS4_18SM100_TMA_2SM_LOADES1A_vS1B_EENS_8epilogue10collective18CollectiveEpilogueINS1E_23Sm100TmaWarpSpecializedILi3ELi2ELi32ELb1ELb0EEEJNS5_IJNSA_ILi128EEESG_SG_EEENS5_IJNSS_IS1J_SC_EENSS_INSA_ILi32EEESC_EEEEESI_SJ_SI_SJ_NS1E_6fusion15FusionCallbacksIS1I_NS1P_17LinearCombinationISI_fSI_fLNS_15FloatRoundStyleE2EEES1K_S1O_JEEENS4_5SM1004TMEM4LOAD26SM100_TMEM_LOAD_32dp32b32xENS4_13SM90_TMA_LOADENS11_INS12_ILi2ELi4ELi3EEES15_NSS_INS5_IJS16_S1M_EEENS5_IJS1M_SC_EEEEEEENS4_39AutoVectorizingCopyWithAssumedAlignmentILi128EEENS4_14SM90_TMA_STOREES24_S26_S26_EEEvvEEEEvNT_6ParamsE,"ax",@progbits
	.align	128
.text._ZN7cutlass13device_kernelINS_4gemm6kernel13GemmUniversalIN4cute5tupleIJiiiiEEENS1_10collective13CollectiveMmaINS1_35MainloopSm100TmaUmmaWarpSpecializedILi4ELi2ELi4ENS5_IJNS4_1CILi2EEESB_NSA_ILi1EEEEEEEENS5_IJNSA_ILi256EEENSA_ILi64EEESG_EEENS_10bfloat16_tENS5_IJlSC_lEEESI_SJ_NS4_8TiledMMAINS4_8MMA_AtomIJNS4_26SM100_MMA_F16BF16_2x1SM_SSISI_SI_fLi256ELi64ELNS4_4UMMA5MajorE0ELSO_0ELNSN_7ScaleInE0ELSP_0EEEEEENS4_6LayoutINS5_IJSC_SC_SC_EEENS5_IJNSA_ILi0EEESU_SU_EEEEENS5_IJNS4_10UnderscoreESX_SX_EEEEENS4_28SM100_TMA_2SM_LOAD_MULTICASTENS4_14ComposedLayoutINS4_7SwizzleILi3ELi4ELi3EEENS4_18smem_ptr_flag_bitsILi16EEENSS_INS5_IJNSA_ILi8EEESG_EEENS5_IJSG_SC_EEEEEEEvNS4_8identityENS4_18SM100_TMA_2SM_LOADES1A_vS1B_EENS_8epilogue10collective18CollectiveEpilogueINS1E_23Sm100TmaWarpSpecializedILi3ELi2ELi32ELb1ELb0EEEJNS5_IJNSA_ILi128EEESG_SG_EEENS5_IJNSS_IS1J_SC_EENSS_INSA_ILi32EEESC_EEEEESI_SJ_SI_SJ_NS1E_6fusion15FusionCallbacksIS1I_NS1P_17LinearCombinationISI_fSI_fLNS_15FloatRoundStyleE2EEES1K_S1O_JEEENS4_5SM1004TMEM4LOAD26SM100_TMEM_LOAD_32dp32b32xENS4_13SM90_TMA_LOADENS11_INS12_ILi2ELi4ELi3EEES15_NSS_INS5_IJS16_S1M_EEENS5_IJS1M_SC_EEEEEEENS4_39AutoVectorizingCopyWithAssumedAlignmentILi128EEENS4_14SM90_TMA_STOREES24_S26_S26_EEEvvEEEEvNT_6ParamsE:
        .type           _ZN7cutlass13device_kernelINS_4gemm6kernel13GemmUniversalIN4cute5tupleIJiiiiEEENS1_10collective13CollectiveMmaINS1_35MainloopSm100TmaUmmaWarpSpecializedILi4ELi2ELi4ENS5_IJNS4_1CILi2EEESB_NSA_ILi1EEEEEEEENS5_IJNSA_ILi256EEENSA_ILi64EEESG_EEENS_10bfloat16_tENS5_IJlSC_lEEESI_SJ_NS4_8TiledMMAINS4_8MMA_AtomIJNS4_26SM100_MMA_F16BF16_2x1SM_SSISI_SI_fLi256ELi64ELNS4_4UMMA5MajorE0ELSO_0ELNSN_7ScaleInE0ELSP_0EEEEEENS4_6LayoutINS5_IJSC_SC_SC_EEENS5_IJNSA_ILi0EEESU_SU_EEEEENS5_IJNS4_10UnderscoreESX_SX_EEEEENS4_28SM100_TMA_2SM_LOAD_MULTICASTENS4_14ComposedLayoutINS4_7SwizzleILi3ELi4ELi3EEENS4_18smem_ptr_flag_bitsILi16EEENSS_INS5_IJNSA_ILi8EEESG_EEENS5_IJSG_SC_EEEEEEEvNS4_8identityENS4_18SM100_TMA_2SM_LOADES1A_vS1B_EENS_8epilogue10collective18CollectiveEpilogueINS1E_23Sm100TmaWarpSpecializedILi3ELi2ELi32ELb1ELb0EEEJNS5_IJNSA_ILi128EEESG_SG_EEENS5_IJNSS_IS1J_SC_EENSS_INSA_ILi32EEESC_EEEEESI_SJ_SI_SJ_NS1E_6fusion15FusionCallbacksIS1I_NS1P_17LinearCombinationISI_fSI_fLNS_15FloatRoundStyleE2EEES1K_S1O_JEEENS4_5SM1004TMEM4LOAD26SM100_TMEM_LOAD_32dp32b32xENS4_13SM90_TMA_LOADENS11_INS12_ILi2ELi4ELi3EEES15_NSS_INS5_IJS16_S1M_EEENS5_IJS1M_SC_EEEEEEENS4_39AutoVectorizingCopyWithAssumedAlignmentILi128EEENS4_14SM90_TMA_STOREES24_S26_S26_EEEvvEEEEvNT_6ParamsE,@function
        .size           _ZN7cutlass13device_kernelINS_4gemm6kernel13GemmUniversalIN4cute5tupleIJiiiiEEENS1_10collective13CollectiveMmaINS1_35MainloopSm100TmaUmmaWarpSpecializedILi4ELi2ELi4ENS5_IJNS4_1CILi2EEESB_NSA_ILi1EEEEEEEENS5_IJNSA_ILi256EEENSA_ILi64EEESG_EEENS_10bfloat16_tENS5_IJlSC_lEEESI_SJ_NS4_8TiledMMAINS4_8MMA_AtomIJNS4_26SM100_MMA_F16BF16_2x1SM_SSISI_SI_fLi256ELi64ELNS4_4UMMA5MajorE0ELSO_0ELNSN_7ScaleInE0ELSP_0EEEEEENS4_6LayoutINS5_IJSC_SC_SC_EEENS5_IJNSA_ILi0EEESU_SU_EEEEENS5_IJNS4_10UnderscoreESX_SX_EEEEENS4_28SM100_TMA_2SM_LOAD_MULTICASTENS4_14ComposedLayoutINS4_7SwizzleILi3ELi4ELi3EEENS4_18smem_ptr_flag_bitsILi16EEENSS_INS5_IJNSA_ILi8EEESG_EEENS5_IJSG_SC_EEEEEEEvNS4_8identityENS4_18SM100_TMA_2SM_LOADES1A_vS1B_EENS_8epilogue10collective18CollectiveEpilogueINS1E_23Sm100TmaWarpSpecializedILi3ELi2ELi32ELb1ELb0EEEJNS5_IJNSA_ILi128EEESG_SG_EEENS5_IJNSS_IS1J_SC_EENSS_INSA_ILi32EEESC_EEEEESI_SJ_SI_SJ_NS1E_6fusion15FusionCallbacksIS1I_NS1P_17LinearCombinationISI_fSI_fLNS_15FloatRoundStyleE2EEES1K_S1O_JEEENS4_5SM1004TMEM4LOAD26SM100_TMEM_LOAD_32dp32b32xENS4_13SM90_TMA_LOADENS11_INS12_ILi2ELi4ELi3EEES15_NSS_INS5_IJS16_S1M_EEENS5_IJS1M_SC_EEEEEEENS4_39AutoVectorizingCopyWithAssumedAlignmentILi128EEENS4_14SM90_TMA_STOREES24_S26_S26_EEEvvEEEEvNT_6ParamsE,(.L_x_175 - _ZN7cutlass13device_kernelINS_4gemm6kernel13GemmUniversalIN4cute5tupleIJiiiiEEENS1_10collective13CollectiveMmaINS1_35MainloopSm100TmaUmmaWarpSpecializedILi4ELi2ELi4ENS5_IJNS4_1CILi2EEESB_NSA_ILi1EEEEEEEENS5_IJNSA_ILi256EEENSA_ILi64EEESG_EEENS_10bfloat16_tENS5_IJlSC_lEEESI_SJ_NS4_8TiledMMAINS4_8MMA_AtomIJNS4_26SM100_MMA_F16BF16_2x1SM_SSISI_SI_fLi256ELi64ELNS4_4UMMA5MajorE0ELSO_0ELNSN_7ScaleInE0ELSP_0EEEEEENS4_6LayoutINS5_IJSC_SC_SC_EEENS5_IJNSA_ILi0EEESU_SU_EEEEENS5_IJNS4_10UnderscoreESX_SX_EEEEENS4_28SM100_TMA_2SM_LOAD_MULTICASTENS4_14ComposedLayoutINS4_7SwizzleILi3ELi4ELi3EEENS4_18smem_ptr_flag_bitsILi16EEENSS_INS5_IJNSA_ILi8EEESG_EEENS5_IJSG_SC_EEEEEEEvNS4_8identityENS4_18SM100_TMA_2SM_LOADES1A_vS1B_EENS_8epilogue10collective18CollectiveEpilogueINS1E_23Sm100TmaWarpSpecializedILi3ELi2ELi32ELb1ELb0EEEJNS5_IJNSA_ILi128EEESG_SG_EEENS5_IJNSS_IS1J_SC_EENSS_INSA_ILi32EEESC_EEEEESI_SJ_SI_SJ_NS1E_6fusion15FusionCallbacksIS1I_NS1P_17LinearCombinationISI_fSI_fLNS_15FloatRoundStyleE2EEES1K_S1O_JEEENS4_5SM1004TMEM4LOAD26SM100_TMEM_LOAD_32dp32b32xENS4_13SM90_TMA_LOADENS11_INS12_ILi2ELi4ELi3EEES15_NSS_INS5_IJS16_S1M_EEENS5_IJS1M_SC_EEEEEEENS4_39AutoVectorizingCopyWithAssumedAlignmentILi128EEENS4_14SM90_TMA_STOREES24_S26_S26_EEEvvEEEEvNT_6ParamsE)
        .other          _ZN7cutlass13device_kernelINS_4gemm6kernel13GemmUniversalIN4cute5tupleIJiiiiEEENS1_10collective13CollectiveMmaINS1_35MainloopSm100TmaUmmaWarpSpecializedILi4ELi2ELi4ENS5_IJNS4_1CILi2EEESB_NSA_ILi1EEEEEEEENS5_IJNSA_ILi256EEENSA_ILi64EEESG_EEENS_10bfloat16_tENS5_IJlSC_lEEESI_SJ_NS4_8TiledMMAINS4_8MMA_AtomIJNS4_26SM100_MMA_F16BF16_2x1SM_SSISI_SI_fLi256ELi64ELNS4_4UMMA5MajorE0ELSO_0ELNSN_7ScaleInE0ELSP_0EEEEEENS4_6LayoutINS5_IJSC_SC_SC_EEENS5_IJNSA_ILi0EEESU_SU_EEEEENS5_IJNS4_10UnderscoreESX_SX_EEEEENS4_28SM100_TMA_2SM_LOAD_MULTICASTENS4_14ComposedLayoutINS4_7SwizzleILi3ELi4ELi3EEENS4_18smem_ptr_flag_bitsILi16EEENSS_INS5_IJNSA_ILi8EEESG_EEENS5_IJSG_SC_EEEEEEEvNS4_8identityENS4_18SM100_TMA_2SM_LOADES1A_vS1B_EENS_8epilogue10collective18CollectiveEpilogueINS1E_23Sm100TmaWarpSpecializedILi3ELi2ELi32ELb1ELb0EEEJNS5_IJNSA_ILi128EEESG_SG_EEENS5_IJNSS_IS1J_SC_EENSS_INSA_ILi32EEESC_EEEEESI_SJ_SI_SJ_NS1E_6fusion15FusionCallbacksIS1I_NS1P_17LinearCombinationISI_fSI_fLNS_15FloatRoundStyleE2EEES1K_S1O_JEEENS4_5SM1004TMEM4LOAD26SM100_TMEM_LOAD_32dp32b32xENS4_13SM90_TMA_LOADENS11_INS12_ILi2ELi4ELi3EEES15_NSS_INS5_IJS16_S1M_EEENS5_IJS1M_SC_EEEEEEENS4_39AutoVectorizingCopyWithAssumedAlignmentILi128EEENS4_14SM90_TMA_STOREES24_S26_S26_EEEvvEEEEvNT_6ParamsE,@"STO_CUDA_ENTRY STV_DEFAULT"
_ZN7cutlass13device_kernelINS_4gemm6kernel13GemmUniversalIN4cute5tupleIJiiiiEEENS1_10collective13CollectiveMmaINS1_35MainloopSm100TmaUmmaWarpSpecializedILi4ELi2ELi4ENS5_IJNS4_1CILi2EEESB_NSA_ILi1EEEEEEEENS5_IJNSA_ILi256EEENSA_ILi64EEESG_EEENS_10bfloat16_tENS5_IJlSC_lEEESI_SJ_NS4_8TiledMMAINS4_8MMA_AtomIJNS4_26SM100_MMA_F16BF16_2x1SM_SSISI_SI_fLi256ELi64ELNS4_4UMMA5MajorE0ELSO_0ELNSN_7ScaleInE0ELSP_0EEEEEENS4_6LayoutINS5_IJSC_SC_SC_EEENS5_IJNSA_ILi0EEESU_SU_EEEEENS5_IJNS4_10UnderscoreESX_SX_EEEEENS4_28SM100_TMA_2SM_LOAD_MULTICASTENS4_14ComposedLayoutINS4_7SwizzleILi3ELi4ELi3EEENS4_18smem_ptr_flag_bitsILi16EEENSS_INS5_IJNSA_ILi8EEESG_EEENS5_IJSG_SC_EEEEEEEvNS4_8identityENS4_18SM100_TMA_2SM_LOADES1A_vS1B_EENS_8epilogue10collective18CollectiveEpilogueINS1E_23Sm100TmaWarpSpecializedILi3ELi2ELi32ELb1ELb0EEEJNS5_IJNSA_ILi128EEESG_SG_EEENS5_IJNSS_IS1J_SC_EENSS_INSA_ILi32EEESC_EEEEESI_SJ_SI_SJ_NS1E_6fusion15FusionCallbacksIS1I_NS1P_17LinearCombinationISI_fSI_fLNS_15FloatRoundStyleE2EEES1K_S1O_JEEENS4_5SM1004TMEM4LOAD26SM100_TMEM_LOAD_32dp32b32xENS4_13SM90_TMA_LOADENS11_INS12_ILi2ELi4ELi3EEES15_NSS_INS5_IJS16_S1M_EEENS5_IJS1M_SC_EEEEEEENS4_39AutoVectorizingCopyWithAssumedAlignmentILi128EEENS4_14SM90_TMA_STOREES24_S26_S26_EEEvvEEEEvNT_6ParamsE:
[----:B------:R-:W1:Y:S01]  /*0000*/  LDC R1, c[0x0][0x37c] ;  /* 0x0000df00ff017b82 */ /* 0x000e620000000800 */
[----:B------:R-:W2:Y:S01]  /*0010*/  S2R R92, SR_TID.X ;  /* 0x00000000005c7919 */ /* 0x000ea20000002100 */
[----:B------:R-:W3:Y:S06]  /*0020*/  LDCU.64 UR8, c[0x0][0x890] ;  /* 0x00011200ff0877ac */ /* 0x000eec0008000a00 */
[----:B------:R-:W4:Y:S01]  /*0030*/  S2UR UR4, SR_CgaCtaId ;  /* 0x00000000000479c3 */ /* 0x000f220000008800 */
[----:B------:R-:W-:Y:S02]  /*0040*/  PRMT R84, RZ, 0x7610, R84 ;  /* 0x00007610ff547816 */ /* 0x000fe40000000054 */
[----:B------:R-:W-:Y:S01]  /*0050*/  ELECT P1, URZ, PT ;  /* 0x0000000000ff782f */ /* 0x000fe20003820000 */
[----:B---3--:R-:W-:-:S04]  /*0060*/  UISETP.NE.U32.AND UP0, UPT, UR8, URZ, UPT ;  /* 0x000000ff0800728c */ /* 0x008fc8000bf05070 */
[----:B------:R-:W-:Y:S02]  /*0070*/  UISETP.NE.AND.EX UP0, UPT, UR9, URZ, UPT, UP0 ;  /* 0x000000ff0900728c */ /* 0x000fe4000bf05300 */
[----:B----4-:R-:W-:Y:S02]  /*0080*/  ULOP3.LUT UR46, UR4, 0x1, URZ, 0xc0, !UPT ;  /* 0x00000001042e7892 */ /* 0x010fe4000f8ec0ff */
[----:B------:R-:W-:Y:S01]  /*0090*/  ULOP3.LUT UR45, UR4, 0x1, URZ, 0x3c, !UPT ;  /* 0x00000001042d7892 */ /* 0x000fe2000f8e3cff */
[----:B--2---:R-:W-:-:S05]  /*00a0*/  SHF.R.U32.HI R85, RZ, 0x5, R92 ;  /* 0x00000005ff557819 */ /* 0x004fca000001165c */
[----:B------:R-:W2:Y:S02]  /*00b0*/  SHFL.IDX PT, R0, R85, RZ, 0x1f ;  /* 0x00001fff55007589 */ /* 0x000ea400000e0000 */
[----:B--2---:R-:W-:Y:S01]  /*00c0*/  R2UR UR13, R0 ;  /* 0x00000000000d72ca */ /* 0x004fe200000e0000 */
[----:B-1----:R-:W-:-:S14]  /*00d0*/  BRA.U UP0, `(.L_x_0) ;  /* 0x0000000100307547 */ /* 0x002fdc000b800000 */
[----:B------:R-:W1:Y:S02]  /*00e0*/  LDCU.64 UR4, c[0x0][0x888] ;  /* 0x00011100ff0477ac */ /* 0x000e640008000a00 */
[----:B-1----:R-:W-:-:S04]  /*00f0*/  UISETP.NE.U32.AND UP0, UPT, UR4, URZ, UPT ;  /* 0x000000ff0400728c */ /* 0x002fc8000bf05070 */
[----:B------:R-:W-:-:S09]  /*0100*/  UISETP.NE.AND.EX UP0, UPT, UR5, URZ, UPT, UP0 ;  /* 0x000000ff0500728c */ /* 0x000fd2000bf05300 */
[----:B------:R-:W-:Y:S05]  /*0110*/  BRA.U !UP0, `(.L_x_1) ;  /* 0x0000000108147547 */ /* 0x000fea000b800000 */
[----:B------:R-:W1:Y:S01]  /*0120*/  LDC.64 R2, c[0x0][0x888] ;  /* 0x00022200ff027b82 */ /* 0x000e620000000a00 */
[----:B------:R-:W1:Y:S02]  /*0130*/  LDCU.64 UR4, c[0x0][0x358] ;  /* 0x00006b00ff0477ac */ /* 0x000e640008000a00 */
[----:B-1----:R1:W5:Y:S01]  /*0140*/  LDG.E R41, desc[UR4][R2.64] ;  /* 0x0000000402297981 */ /* 0x002362000c1e1900 */
[----:B------:R-:W-:Y:S01]  /*0150*/  HFMA2 R84, -RZ, RZ, 0, 5.9604644775390625e-08 ;  /* 0x00000001ff547431 */ /* 0x000fe200000001ff */
[----:B------:R-:W-:Y:S05]  /*0160*/  BRA `(.L_x_0) ;  /* 0x00000000000c7947 */ /* 0x000fea0003800000 */
.L_x_1:
[----:B------:R-:W1:Y:S01]  /*0170*/  LDCU UR4, c[0x0][0x880] ;  /* 0x00011000ff0477ac */ /* 0x000e620008000800 */
[----:B------:R-:W-:Y:S01]  /*0180*/  HFMA2 R84, -RZ, RZ, 0, 5.9604644775390625e-08 ;  /* 0x00000001ff547431 */ /* 0x000fe200000001ff */
[----:B-1----:R-:W-:-:S07]  /*0190*/  MOV R41, UR4 ;  /* 0x0000000400297c02 */ /* 0x002fce0008000f00 */
.L_x_0:
[----:B------:R-:W2:Y:S02]  /*01a0*/  LDCU.64 UR4, c[0x0][0x8b0] ;  /* 0x00011600ff0477ac */ /* 0x000ea40008000a00 */
[----:B--2---:R-:W-:-:S04]  /*01b0*/  UISETP.NE.U32.AND UP0, UPT, UR4, URZ, UPT ;  /* 0x000000ff0400728c */ /* 0x004fc8000bf05070 */
[----:B------:R-:W-:-:S09]  /*01c0*/  UISETP.NE.AND.EX UP0, UPT, UR5, URZ, UPT, UP0 ;  /* 0x000000ff0500728c */ /* 0x000fd2000bf05300 */
[----:B------:R-:W-:Y:S05]  /*01d0*/  BRA.U UP0, `(.L_x_2) ;  /* 0x0000000100287547 */ /* 0x000fea000b800000 */
[----:B------:R-:W2:Y:S02]  /*01e0*/  LDCU.64 UR4, c[0x0][0x8a8] ;  /* 0x00011500ff0477ac */ /* 0x000ea40008000a00 */
[----:B--2---:R-:W-:-:S04]  /*01f0*/  UISETP.NE.U32.AND UP0, UPT, UR4, URZ, UPT ;  /* 0x000000ff0400728c */ /* 0x004fc8000bf05070 */
[----:B------:R-:W-:-:S09]  /*0200*/  UISETP.NE.AND.EX UP0, UPT, UR5, URZ, UPT, UP0 ;  /* 0x000000ff0500728c */ /* 0x000fd2000bf05300 */
[----:B------:R-:W-:Y:S05]  /*0210*/  BRA.U !UP0, `(.L_x_3) ;  /* 0x0000000108107547 */ /* 0x000fea000b800000 */
[----:B------:R-:W2:Y:S01]  /*0220*/  LDC.64 R38, c[0x0][0x8a8] ;  /* 0x00022a00ff267b82 */ /* 0x000ea20000000a00 */
[----:B------:R-:W2:Y:S02]  /*0230*/  LDCU.64 UR4, c[0x0][0x358] ;  /* 0x00006b00ff0477ac */ /* 0x000ea40008000a00 */
[----:B--2---:R2:W5:Y:S01]  /*0240*/  LDG.E R38, desc[UR4][R38.64] ;  /* 0x0000000426267981 */ /* 0x004562000c1e1900 */
[----:B------:R-:W-:Y:S05]  /*0250*/  BRA `(.L_x_2) ;  /* 0x0000000000087947 */ /* 0x000fea0003800000 */
.L_x_3:
[----:B------:R-:W2:Y:S02]  /*0260*/  LDCU UR4, c[0x0][0x8a0] ;  /* 0x00011400ff0477ac */ /* 0x000ea40008000800 */
[----:B--2---:R-:W-:Y:S02]  /*0270*/  MOV R38, UR4 ;  /* 0x0000000400267c02 */ /* 0x004fe40008000f00 */
.L_x_2:
[----:B------:R-:W-:Y:S01]  /*0280*/  IMAD.U32 R0, RZ, RZ, UR13 ;  /* 0x0000000dff007e24 */ /* 0x000fe2000f8e00ff */
[----:B------:R-:W-:Y:S04]  /*0290*/  BSSY.RECONVERGENT B0, `(.L_x_4) ;  /* 0x000000c000007945 */ /* 0x000fe80003800200 */
[C---:B------:R-:W-:Y:S02]  /*02a0*/  ISETP.NE.OR P2, PT, R0.reuse, 0x1, !P1 ;  /* 0x000000010000780c */ /* 0x040fe40004f45670 */
[----:B------:R-:W-:-:S11]  /*02b0*/  ISETP.NE.OR P0, PT, R0, 0x3, !P1 ;  /* 0x000000030000780c */ /* 0x000fd60004f05670 */
[----:B------:R-:W-:Y:S05]  /*02c0*/  @P2 BRA `(.L_x_5) ;  /* 0x0000000000202947 */ /* 0x000fea0003800000 */
[----:B------:R-:W3:Y:S02]  /*02d0*/  LDCU.64 UR4, c[0x0][0x348] ;  /* 0x00006900ff0477ac */ /* 0x000ee40008000a00 */
[----:B---3--:R-:W-:Y:S02]  /*02e0*/  UIADD3 UR6, UP1, UPT, UR4, 0x80, URZ ;  /* 0x0000008004067890 */ /* 0x008fe4000ff3e0ff */
[----:B------:R-:W-:Y:S02]  /*02f0*/  UIADD3 UR4, UP0, UPT, UR4, 0x180, URZ ;  /* 0x0000018004047890 */ /* 0x000fe4000ff1e0ff */
[----:B------:R-:W-:Y:S02]  /*0300*/  UIADD3.X UR7, UPT, UPT, URZ, UR5, URZ, UP1, !UPT ;  /* 0x00000005ff077290 */ /* 0x000fe40008ffe4ff */
[----:B------:R-:W-:-:S07]  /*0310*/  UIADD3.X UR5, UPT, UPT, URZ, UR5, URZ, UP0, !UPT ;  /* 0x00000005ff057290 */ /* 0x000fce00087fe4ff */
[----:B------:R3:W-:Y:S02]  /*0320*/  UTMACCTL.PF [UR6] ;  /* 0x00000000060079b9 */ /* 0x0007e40008040000 */
[----:B------:R3:W-:Y:S02]  /*0330*/  UTMACCTL.PF [UR4] ;  /* 0x00000000040079b9 */ /* 0x0007e40008040000 */
[----:B---3--:R-:W-:Y:S01]  /*0340*/  NOP ;  /* 0x0000000000007918 */ /* 0x008fe20000000000 */
.L_x_5:
[----:B------:R-:W-:Y:S05]  /*0350*/  BSYNC.RECONVERGENT B0 ;  /* 0x0000000000007941 */ /* 0x000fea0003800200 */
.L_x_4:
[----:B------:R-:W-:Y:S04]  /*0360*/  BSSY.RECONVERGENT B0, `(.L_x_6) ;  /* 0x000000a000007945 */ /* 0x000fe80003800200 */
        /* <DEDUP_REMOVED lines=9> */
.L_x_7:
[----:B------:R-:W-:Y:S05]  /*0400*/  BSYNC.RECONVERGENT B0 ;  /* 0x0000000000007941 */ /* 0x000fea0003800200 */
.L_x_6:
[----:B------:R-:W3:Y:S01]  /*0410*/  LDCU.64 UR4, c[0x0][0x888] ;  /* 0x00011100ff0477ac */ /* 0x000ee20008000a00 */
[----:B------:R-:W-:Y:S02]  /*0420*/  UISETP.EQ.U32.AND UP1, UPT, UR8, URZ, UPT ;  /* 0x000000ff0800728c */ /* 0x000fe4000bf22070 */
[----:B------:R-:W-:Y:S02]  /*0430*/  UPLOP3.LUT UP3, UPT, UPT, UPT, UPT, 0x80, 0x8 ;  /* 0x000000000008789c */ /* 0x000fe40003f6f070 */
[----:B---3--:R-:W-:-:S04]  /*0440*/  UISETP.NE.U32.AND UP0, UPT, UR4, URZ, UPT ;  /* 0x000000ff0400728c */ /* 0x008fc8000bf05070 */
[----:B------:R-:W-:-:S04]  /*0450*/  UISETP.NE.AND.EX UP0, UPT, UR5, URZ, UPT, UP0 ;  /* 0x000000ff0500728c */ /* 0x000fc8000bf05300 */
[----:B------:R-:W-:-:S04]  /*0460*/  UISETP.EQ.OR.EX UP2, UPT, UR9, URZ, !UP0, UP1 ;  /* 0x000000ff0900728c */ /* 0x000fc8000c742710 */
[----:B------:R-:W-:-:S06]  /*0470*/  UP2UR UR4, UPR, URZ, 0x4 ;  /* 0x00000004ff047883 */ /* 0x000fcc0008000000 */
[----:B------:R-:W-:Y:S01]  /*0480*/  MOV R88, UR4 ;  /* 0x0000000400587c02 */ /* 0x000fe20008000f00 */
[----:B------:R-:W-:Y:S06]  /*0490*/  BRA.U !UP2, `(.L_x_8) ;  /* 0x000000010a207547 */ /* 0x000fec000b800000 */
[----:B------:R-:W-:Y:S01]  /*04a0*/  UISETP.NE.U32.AND UP1, UPT, UR8, URZ, UPT ;  /* 0x000000ff0800728c */ /* 0x000fe2000bf25070 */
[----:B-----5:R-:W-:Y:S01]  /*04b0*/  FSETP.NEU.AND P0, PT, R41, RZ, PT ;  /* 0x000000ff2900720b */ /* 0x020fe20003f0d000 */
[----:B------:R-:W-:Y:S02]  /*04c0*/  USEL UR4, URZ, 0xffffffff, UP0 ;  /* 0xffffffffff047887 */ /* 0x000fe40008000000 */
[----:B------:R-:W-:-:S10]  /*04d0*/  UISETP.NE.AND.EX UP1, UPT, UR9, URZ, UPT, UP1 ;  /* 0x000000ff0900728c */ /* 0x000fd4000bf25310 */
[----:B------:R-:W-:Y:S01]  /*04e0*/  VOTEU.ANY UP0, P0 ;  /* 0x0000000000ff7886 */ /* 0x000fe20000000100 */
[----:B------:R-:W-:-:S04]  /*04f0*/  @!UP1 USEL UR4, URZ, 0xffffffff, UP0 ;  /* 0xffffffffff049887 */ /* 0x000fc80008000000 */
[----:B------:R-:W-:-:S04]  /*0500*/  ULOP3.LUT UR4, UR4, 0x1, URZ, 0xc0, !UPT ;  /* 0x0000000104047892 */ /* 0x000fc8000f8ec0ff */
[----:B------:R-:W-:-:S11]  /*0510*/  UISETP.NE.U32.AND UP3, UPT, UR4, 0x1, UPT ;  /* 0x000000010400788c */ /* 0x000fd6000bf65070 */
.L_x_8:
[----:B------:R-:W3:Y:S01]  /*0520*/  SHFL.IDX PT, R0, R85, RZ, 0x1f ;  /* 0x00001fff55007589 */ /* 0x000ee200000e0000 */
[----:B------:R-:W-:-:S04]  /*0530*/  UISETP.NE.AND UP0, UPT, UR13, 0x2, UPT ;  /* 0x000000020d00788c */ /* 0x000fc8000bf05270 */
[----:B------:R-:W-:Y:S02]  /*0540*/  UISETP.EQ.AND UP1, UPT, UR46, URZ, !UP0 ;  /* 0x000000ff2e00728c */ /* 0x000fe4000c722270 */
[----:B------:R-:W-:-:S04]  /*0550*/  USEL UR37, URZ, 0x1, UP0 ;  /* 0x00000001ff257887 */ /* 0x000fc80008000000 */
[----:B------:R-:W-:Y:S02]  /*0560*/  PLOP3.LUT P3, PT, P1, PT, UP1, 0x80, 0x8 ;  /* 0x000000000008781c */ /* 0x000fe40000f6f018 */
[----:B---3--:R-:W-:-:S13]  /*0570*/  ISETP.NE.AND P0, PT, R0, RZ, PT ;  /* 0x000000ff0000720c */ /* 0x008fda0003f05270 */
[----:B------:R-:W-:Y:S05]  /*0580*/  @P0 BRA `(.L_x_9) ;  /* 0x0000000000580947 */ /* 0x000fea0003800000 */
[----:B------:R-:W3:Y:S01]  /*0590*/  S2UR UR5, SR_CgaCtaId ;  /* 0x00000000000579c3 */ /* 0x000ee20000008800 */
[----:B------:R-:W-:Y:S01]  /*05a0*/  UMOV UR4, 0x400 ;  /* 0x0000040000047882 */ /* 0x000fe20000000000 */
[----:B------:R-:W-:Y:S01]  /*05b0*/  UMOV UR8, 0x1 ;  /* 0x0000000100087882 */ /* 0x000fe20000000000 */
[----:B------:R-:W-:Y:S01]  /*05c0*/  UMOV UR6, 0x2 ;  /* 0x0000000200067882 */ /* 0x000fe20000000000 */
[----:B------:R-:W-:-:S04]  /*05d0*/  UIADD3 UR8, UPT, UPT, -UR8, 0x100000, URZ ;  /* 0x0010000008087890 */ /* 0x000fc8000fffe1ff */
[----:B------:R-:W-:Y:S02]  /*05e0*/  USHF.L.U32 UR9, UR8, 0xb, URZ ;  /* 0x0000000b08097899 */ /* 0x000fe400080006ff */
[----:B------:R-:W-:Y:S02]  /*05f0*/  USHF.L.U32 UR8, UR8, 0x1, URZ ;  /* 0x0000000108087899 */ /* 0x000fe400080006ff */
[----:B------:R-:W-:-:S04]  /*0600*/  UIADD3 UR6, UPT, UPT, -UR6, 0x100000, URZ ;  /* 0x0010000006067890 */ /* 0x000fc8000fffe1ff */
[----:B------:R-:W-:Y:S02]  /*0610*/  USHF.L.U32 UR7, UR6, 0xb, URZ ;  /* 0x0000000b06077899 */ /* 0x000fe400080006ff */
[----:B------:R-:W-:Y:S01]  /*0620*/  USHF.L.U32 UR6, UR6, 0x1, URZ ;  /* 0x0000000106067899 */ /* 0x000fe200080006ff */
[----:B------:R-:W-:Y:S01]  /*0630*/  ELECT P0, URZ, PT ;  /* 0x0000000000ff782f */ /* 0x000fe20003800000 */
[----:B---3--:R-:W-:Y:S01]  /*0640*/  ULEA UR4, UR5, UR4, 0x18 ;  /* 0x0000000405047291 */ /* 0x008fe2000f8ec0ff */
[----:B------:R-:W3:Y:S11]  /*0650*/  FENCE.VIEW.ASYNC.S ;  /* 0x00000000000073c6 */ /* 0x000ef60000000000 */
[----:B---3--:R3:W4:Y:S01]  /*0660*/  SYNCS.EXCH.64 URZ, [UR4], UR8 ;  /* 0x0000000804ff75b2 */ /* 0x0087220008000100 */
[----:B------:R3:W1:Y:S01]  /*0670*/  SYNCS.EXCH.64 URZ, [UR4+0x20], UR6 ;  /* 0x0000200604ff75b2 */ /* 0x0006620008000100 */
[----:B------:R3:W1:Y:S01]  /*0680*/  SYNCS.EXCH.64 URZ, [UR4+0x8], UR8 ;  /* 0x0000080804ff75b2 */ /* 0x0006620008000100 */
[----:B------:R3:W1:Y:S01]  /*0690*/  SYNCS.EXCH.64 URZ, [UR4+0x28], UR6 ;  /* 0x0000280604ff75b2 */ /* 0x0006620008000100 */
[----:B------:R3:W1:Y:S01]  /*06a0*/  SYNCS.EXCH.64 URZ, [UR4+0x10], UR8 ;  /* 0x0000100804ff75b2 */ /* 0x0006620008000100 */
[----:B------:R3:W1:Y:S01]  /*06b0*/  SYNCS.EXCH.64 URZ, [UR4+0x30], UR6 ;  /* 0x0000300604ff75b2 */ /* 0x0006620008000100 */
[----:B------:R3:W1:Y:S01]  /*06c0*/  SYNCS.EXCH.64 URZ, [UR4+0x18], UR8 ;  /* 0x0000180804ff75b2 */ /* 0x0006620008000100 */
[----:B------:R3:W1:Y:S01]  /*06d0*/  SYNCS.EXCH.64 URZ, [UR4+0x38], UR6 ;  /* 0x0000380604ff75b2 */ /* 0x0006620008000100 */
[----:B------:R-:W-:Y:S01]  /*06e0*/  NOP ;  /* 0x0000000000007918 */ /* 0x000fe20000000000 */
.L_x_9:
[----:B------:R-:W2:Y:S01]  /*06f0*/  SHFL.IDX PT, R0, R85, RZ, 0x1f ;  /* 0x00001fff55007589 */ /* 0x000ea200000e0000 */
[----:B------:R-:W-:Y:S01]  /*0700*/  NOP ;  /* 0x0000000000007918 */ /* 0x000fe20000000000 */
[----:B--2---:R-:W-:-:S13]  /*0710*/  ISETP.NE.AND P0, PT, R0, 0x1, PT ;  /* 0x000000010000780c */ /* 0x004fda0003f05270 */
[----:B------:R-:W-:Y:S05]  /*0720*/  @P0 BRA `(.L_x_10) ;  /* 0x0000000000500947 */ /* 0x000fea0003800000 */
[----:B------:R-:W2:Y:S01]  /*0730*/  S2UR UR5, SR_CgaCtaId ;  /* 0x00000000000579c3 */ /* 0x000ea20000008800 */
[----:B---3--:R-:W-:Y:S01]  /*0740*/  UMOV UR4, 0x400 ;  /* 0x0000040000047882 */ /* 0x008fe20000000000 */
        /* <DEDUP_REMOVED lines=9> */
[----:B--2---:R-:W-:Y:S01]  /*07e0*/  ULEA UR4, UR5, UR4, 0x18 ;  /* 0x0000000405047291 */ /* 0x004fe2000f8ec0ff */
[----:B------:R-:W2:Y:S11]  /*07f0*/  FENCE.VIEW.ASYNC.S ;  /* 0x00000000000073c6 */ /* 0x000eb60000000000 */
[----:B--2---:R2:W3:Y:S01]  /*0800*/  SYNCS.EXCH.64 URZ, [UR4+0x40], UR8 ;  /* 0x0000400804ff75b2 */ /* 0x0044e20008000100 */
[----:B------:R2:W1:Y:S01]  /*0810*/  SYNCS.EXCH.64 URZ, [UR4+0x58], UR6 ;  /* 0x0000580604ff75b2 */ /* 0x0004620008000100 */
[----:B------:R2:W1:Y:S01]  /*0820*/  SYNCS.EXCH.64 URZ, [UR4+0x48], UR8 ;  /* 0x0000480804ff75b2 */ /* 0x0004620008000100 */
[----:B------:R2:W1:Y:S01]  /*0830*/  SYNCS.EXCH.64 URZ, [UR4+0x60], UR6 ;  /* 0x0000600604ff75b2 */ /* 0x0004620008000100 */
[----:B------:R2:W1:Y:S01]  /*0840*/  SYNCS.EXCH.64 URZ, [UR4+0x50], UR8 ;  /* 0x0000500804ff75b2 */ /* 0x0004620008000100 */
[----:B------:R2:W1:Y:S01]  /*0850*/  SYNCS.EXCH.64 URZ, [UR4+0x68], UR6 ;  /* 0x0000680604ff75b2 */ /* 0x0004620008000100 */
[----:B------:R-:W-:Y:S01]  /*0860*/  NOP ;  /* 0x0000000000007918 */ /* 0x000fe20000000000 */
.L_x_10:
[----:B------:R-:W4:Y:S01]  /*0870*/  SHFL.IDX PT, R0, R85, RZ, 0x1f ;  /* 0x00001fff55007589 */ /* 0x000f2200000e0000 */
[----:B------:R-:W-:Y:S01]  /*0880*/  NOP ;  /* 0x0000000000007918 */ /* 0x000fe20000000000 */
[----:B----4-:R-:W-:-:S13]  /*0890*/  ISETP.NE.AND P0, PT, R0, 0x3, PT ;  /* 0x000000030000780c */ /* 0x010fda0003f05270 */
[----:B------:R-:W-:Y:S05]  /*08a0*/  @P0 BRA `(.L_x_11) ;  /* 0x0000000000300947 */ /* 0x000fea0003800000 */
[----:B------:R-:W4:Y:S01]  /*08b0*/  S2UR UR5, SR_CgaCtaId ;  /* 0x00000000000579c3 */ /* 0x000f220000008800 */
[----:B--23--:R-:W-:Y:S01]  /*08c0*/  UMOV UR6, 0x400 ;  /* 0x0000040000067882 */ /* 0x00cfe20000000000 */
[----:B------:R-:W-:Y:S01]  /*08d0*/  UMOV UR4, 0x20 ;  /* 0x0000002000047882 */ /* 0x000fe20000000000 */
[----:B------:R-:W-:Y:S01]  /*08e0*/  ELECT P0, URZ, PT ;  /* 0x0000000000ff782f */ /* 0x000fe20003800000 */
[----:B----4-:R-:W-:Y:S02]  /*08f0*/  ULEA UR6, UR5, UR6, 0x18 ;  /* 0x0000000605067291 */ /* 0x010fe4000f8ec0ff */
[----:B------:R-:W-:-:S04]  /*0900*/  UIADD3 UR4, UPT, UPT, -UR4, 0x100000, URZ ;  /* 0x0010000004047890 */ /* 0x000fc8000fffe1ff */
[----:B------:R-:W-:Y:S02]  /*0910*/  USHF.L.U32 UR5, UR4, 0xb, URZ ;  /* 0x0000000b04057899 */ /* 0x000fe400080006ff */
[----:B------:R-:W-:Y:S01]  /*0920*/  USHF.L.U32 UR4, UR4, 0x1, URZ ;  /* 0x0000000104047899 */ /* 0x000fe200080006ff */
[----:B------:R-:W2:Y:S11]  /*0930*/  FENCE.VIEW.ASYNC.S ;  /* 0x00000000000073c6 */ /* 0x000eb60000000000 */
[----:B--2---:R4:W2:Y:S01]  /*0940*/  SYNCS.EXCH.64 URZ, [UR6+0x70], UR4 ;  /* 0x0000700406ff75b2 */ /* 0x0048a20008000100 */
[----:B------:R4:W3:Y:S02]  /*0950*/  SYNCS.EXCH.64 URZ, [UR6+0x78], UR4 ;  /* 0x0000780406ff75b2 */ /* 0x0008e40008000100 */
[----:B----4-:R-:W-:Y:S01]  /*0960*/  NOP ;  /* 0x0000000000007918 */ /* 0x010fe20000000000 */
.L_x_11:
[----:B------:R-:W4:Y:S01]  /*0970*/  SHFL.IDX PT, R0, R85, RZ, 0x1f ;  /* 0x00001fff55007589 */ /* 0x000f2200000e0000 */
[----:B------:R-:W-:Y:S01]  /*0980*/  NOP ;  /* 0x0000000000007918 */ /* 0x000fe20000000000 */
[----:B----4-:R-:W-:-:S13]  /*0990*/  ISETP.NE.AND P0, PT, R0, 0x4, PT ;  /* 0x000000040000780c */ /* 0x010fda0003f05270 */
[----:B------:R-:W-:Y:S05]  /*09a0*/  @P0 BRA `(.L_x_12) ;  /* 0x00000000004c0947 */ /* 0x000fea0003800000 */
[----:B------:R-:W4:Y:S01]  /*09b0*/  S2UR UR5, SR_CgaCtaId ;  /* 0x00000000000579c3 */ /* 0x000f220000008800 */
[----:B--23--:R-:W-:Y:S01]  /*09c0*/  UMOV UR4, 0x3a0 ;  /* 0x000003a000047882 */ /* 0x00cfe20000000000 */
[----:B------:R-:W-:Y:S01]  /*09d0*/  UMOV UR6, 0x400 ;  /* 0x0000040000067882 */ /* 0x000fe20000000000 */
[----:B------:R-:W-:Y:S01]  /*09e0*/  USEL UR4, UR4, 0x320, UP3 ;  /* 0x0000032004047887 */ /* 0x000fe20009800000 */
[----:B------:R-:W-:Y:S01]  /*09f0*/  UMOV UR8, 0x1 ;  /* 0x0000000100087882 */ /* 0x000fe20000000000 */
[----:B------:R-:W-:Y:S01]  /*0a00*/  ELECT P0, URZ, PT ;  /* 0x0000000000ff782f */ /* 0x000fe20003800000 */
[----:B------:R-:W-:-:S04]  /*0a10*/  UIADD3 UR8, UPT, UPT, -UR8, 0x100000, URZ ;  /* 0x0010000008087890 */ /* 0x000fc8000fffe1ff */
[----:B------:R-:W-:Y:S02]  /*0a20*/  USHF.L.U32 UR9, UR8, 0xb, URZ ;  /* 0x0000000b08097899 */ /* 0x000fe400080006ff */
[----:B------:R-:W-:Y:S02]  /*0a30*/  USHF.L.U32 UR8, UR8, 0x1, URZ ;  /* 0x0000000108087899 */ /* 0x000fe400080006ff */
[----:B----4-:R-:W-:Y:S02]  /*0a40*/  ULEA UR6, UR5, UR6, 0x18 ;  /* 0x0000000605067291 */ /* 0x010fe4000f8ec0ff */
[----:B------:R-:W-:-:S04]  /*0a50*/  UIADD3 UR4, UPT, UPT, -UR4, 0x100000, URZ ;  /* 0x0010000004047890 */ /* 0x000fc8000fffe1ff */
[----:B------:R-:W-:Y:S02]  /*0a60*/  USHF.L.U32 UR5, UR4, 0xb, URZ ;  /* 0x0000000b04057899 */ /* 0x000fe400080006ff */
[----:B------:R-:W-:Y:S01]  /*0a70*/  USHF.L.U32 UR4, UR4, 0x1, URZ ;  /* 0x0000000104047899 */ /* 0x000fe200080006ff */
[----:B------:R-:W2:Y:S03]  /*0a80*/  FENCE.VIEW.ASYNC.S ;  /* 0x00000000000073c6 */ /* 0x000ea60000000000 */
[----:B--2---:R4:W2:Y:S08]  /*0a90*/  SYNCS.EXCH.64 URZ, [UR6+0x80], UR8 ;  /* 0x0000800806ff75b2 */ /* 0x0048b00008000100 */
[----:B------:R4:W3:Y:S01]  /*0aa0*/  SYNCS.EXCH.64 URZ, [UR6+0x90], UR4 ;  /* 0x0000900406ff75b2 */ /* 0x0008e20008000100 */
[----:B------:R4:W1:Y:S01]  /*0ab0*/  SYNCS.EXCH.64 URZ, [UR6+0x88], UR8 ;  /* 0x0000880806ff75b2 */ /* 0x0008620008000100 */
[----:B------:R4:W1:Y:S02]  /*0ac0*/  SYNCS.EXCH.64 URZ, [UR6+0x98], UR4 ;  /* 0x0000980406ff75b2 */ /* 0x0008640008000100 */
[----:B----4-:R-:W-:Y:S01]  /*0ad0*/  NOP ;  /* 0x0000000000007918 */ /* 0x010fe20000000000 */
.L_x_12:
[----:B------:R-:W4:Y:S01]  /*0ae0*/  SHFL.IDX PT, R0, R85, RZ, 0x1f ;  /* 0x00001fff55007589 */ /* 0x000f2200000e0000 */
[----:B------:R-:W-:Y:S01]  /*0af0*/  NOP ;  /* 0x0000000000007918 */ /* 0x000fe20000000000 */
[----:B----4-:R-:W-:-:S13]  /*0b00*/  ISETP.NE.AND P0, PT, R0, 0x5, PT ;  /* 0x000000050000780c */ /* 0x010fda0003f05270 */
[----:B------:R-:W-:Y:S05]  /*0b10*/  @P0 BRA `(.L_x_13) ;  /* 0x0000000000580947 */ /* 0x000fea0003800000 */
[----:B------:R-:W4:Y:S01]  /*0b20*/  S2UR UR5, SR_CgaCtaId ;  /* 0x00000000000579c3 */ /* 0x000f220000008800 */
[----:B--23--:R-:W-:Y:S01]  /*0b30*/  UMOV UR4, 0x400 ;  /* 0x0000040000047882 */ /* 0x00cfe20000000000 */
        /* <DEDUP_REMOVED lines=9> */
[----:B----4-:R-:W-:Y:S01]  /*0bd0*/  ULEA UR4, UR5, UR4, 0x18 ;  /* 0x0000000405047291 */ /* 0x010fe2000f8ec0ff */
[----:B------:R-:W2:Y:S11]  /*0be0*/  FENCE.VIEW.ASYNC.S ;  /* 0x00000000000073c6 */ /* 0x000eb60000000000 */
[----:B--2---:R4:W2:Y:S01]  /*0bf0*/  SYNCS.EXCH.64 URZ, [UR4+0xa0], UR6 ;  /* 0x0000a00604ff75b2 */ /* 0x0048a20008000100 */
[----:B------:R4:W3:Y:S01]  /*0c00*/  SYNCS.EXCH.64 URZ, [UR4+0xc0], UR8 ;  /* 0x0000c00804ff75b2 */ /* 0x0008e20008000100 */
[----:B------:R4:W1:Y:S01]  /*0c10*/  SYNCS.EXCH.64 URZ, [UR4+0xa8], UR6 ;  /* 0x0000a80604ff75b2 */ /* 0x0008620008000100 */
[----:B------:R4:W1:Y:S01]  /*0c20*/  SYNCS.EXCH.64 URZ, [UR4+0xc8], UR8 ;  /* 0x0000c80804ff75b2 */ /* 0x0008620008000100 */
[----:B------:R4:W1:Y:S01]  /*0c30*/  SYNCS.EXCH.64 URZ, [UR4+0xb0], UR6 ;  /* 0x0000b00604ff75b2 */ /* 0x0008620008000100 */
[----:B------:R4:W1:Y:S01]  /*0c40*/  SYNCS.EXCH.64 URZ, [UR4+0xd0], UR8 ;  /* 0x0000d00804ff75b2 */ /* 0x0008620008000100 */
[----:B------:R4:W1:Y:S01]  /*0c50*/  SYNCS.EXCH.64 URZ, [UR4+0xb8], UR6 ;  /* 0x0000b80604ff75b2 */ /* 0x0008620008000100 */
[----:B------:R4:W1:Y:S02]  /*0c60*/  SYNCS.EXCH.64 URZ, [UR4+0xd8], UR8 ;  /* 0x0000d80804ff75b2 */ /* 0x0008640008000100 */
[----:B----4-:R-:W-:Y:S01]  /*0c70*/  NOP ;  /* 0x0000000000007918 */ /* 0x010fe20000000000 */
.L_x_13:
[----:B------:R-:W4:Y:S01]  /*0c80*/  SHFL.IDX PT, R0, R85, RZ, 0x1f ;  /* 0x00001fff55007589 */ /* 0x000f2200000e0000 */
[----:B------:R-:W-:Y:S01]  /*0c90*/  ISETP.NE.OR P1, PT, RZ, UR13, !P1 ;  /* 0x0000000dff007c0c */ /* 0x000fe2000cf25670 */
[----:B------:R-:W-:Y:S01]  /*0ca0*/  NOP ;  /* 0x0000000000007918 */ /* 0x000fe20000000000 */
[----:B----4-:R-:W-:-:S13]  /*0cb0*/  ISETP.NE.AND P0, PT, R0, 0x3, PT ;  /* 0x000000030000780c */ /* 0x010fda0003f05270 */
[----:B------:R-:W-:Y:S05]  /*0cc0*/  @P0 BRA `(.L_x_14) ;  /* 0x0000000000380947 */ /* 0x000fea0003800000 */
[----:B------:R-:W4:Y:S01]  /*0cd0*/  S2UR UR5, SR_CgaCtaId ;  /* 0x00000000000579c3 */ /* 0x000f220000008800 */
[----:B--23--:R-:W-:Y:S01]  /*0ce0*/  UMOV UR4, 0x400 ;  /* 0x0000040000047882 */ /* 0x00cfe20000000000 */
[----:B------:R-:W-:Y:S01]  /*0cf0*/  UMOV UR6, 0x20 ;  /* 0x0000002000067882 */ /* 0x000fe20000000000 */
[----:B------:R-:W-:Y:S01]  /*0d00*/  ELECT P0, URZ, PT ;  /* 0x0000000000ff782f */ /* 0x000fe20003800000 */
[----:B------:R-:W-:-:S04]  /*0d10*/  UIADD3 UR6, UPT, UPT, -UR6, 0x100000, URZ ;  /* 0x0010000006067890 */ /* 0x000fc8000fffe1ff */
[----:B------:R-:W-:Y:S02]  /*0d20*/  USHF.L.U32 UR7, UR6, 0xb, URZ ;  /* 0x0000000b06077899 */ /* 0x000fe400080006ff */
[----:B------:R-:W-:Y:S02]  /*0d30*/  USHF.L.U32 UR6, UR6, 0x1, URZ ;  /* 0x0000000106067899 */ /* 0x000fe400080006ff */
[----:B----4-:R-:W-:Y:S01]  /*0d40*/  ULEA UR4, UR5, UR4, 0x18 ;  /* 0x0000000405047291 */ /* 0x010fe2000f8ec0ff */
[----:B------:R-:W2:Y:S11]  /*0d50*/  FENCE.VIEW.ASYNC.S ;  /* 0x00000000000073c6 */ /* 0x000eb60000000000 */
[----:B--2---:R4:W2:Y:S01]  /*0d60*/  SYNCS.EXCH.64 URZ, [UR4+0xe0], UR6 ;  /* 0x0000e00604ff75b2 */ /* 0x0048a20008000100 */
[----:B------:R4:W3:Y:S01]  /*0d70*/  SYNCS.EXCH.64 URZ, [UR4+0xf0], UR6 ;  /* 0x0000f00604ff75b2 */ /* 0x0008e20008000100 */
[----:B------:R4:W1:Y:S01]  /*0d80*/  SYNCS.EXCH.64 URZ, [UR4+0xe8], UR6 ;  /* 0x0000e80604ff75b2 */ /* 0x0008620008000100 */
[----:B------:R4:W1:Y:S02]  /*0d90*/  SYNCS.EXCH.64 URZ, [UR4+0xf8], UR6 ;  /* 0x0000f80604ff75b2 */ /* 0x0008640008000100 */
[----:B----4-:R-:W-:Y:S01]  /*0da0*/  NOP ;  /* 0x0000000000007918 */ /* 0x010fe20000000000 */
.L_x_14:
[----:B--23--:R-:W2:Y:S01]  /*0db0*/  S2UR UR7, SR_CgaCtaId ;  /* 0x00000000000779c3 */ /* 0x00cea20000008800 */
[----:B------:R-:W-:Y:S01]  /*0dc0*/  VOTEU.ALL UP0, P1 ;  /* 0x0000000000ff7886 */ /* 0x000fe20000800000 */
[----:B------:R-:W-:Y:S01]  /*0dd0*/  UMOV UR4, 0x20 ;  /* 0x0000002000047882 */ /* 0x000fe20000000000 */
[----:B------:R-:W-:Y:S01]  /*0de0*/  NOP ;  /* 0x0000000000007918 */ /* 0x000fe20000000000 */
[----:B-1----:R-:W-:Y:S01]  /*0df0*/  LOP3.LUT R3, R92, 0x1f, RZ, 0xc0, !PT ;  /* 0x0000001f5c037812 */ /* 0x002fe200078ec0ff */
[----:B------:R-:W-:Y:S01]  /*0e00*/  UISETP.NE.AND UP4, UPT, UR13, URZ, UPT ;  /* 0x000000ff0d00728c */ /* 0x000fe2000bf85270 */
[----:B------:R-:W-:Y:S01]  /*0e10*/  @!UP0 UMOV UR6, 0x400 ;  /* 0x0000040000068882 */ /* 0x000fe20000000000 */
[----:B------:R-:W-:-:S04]  /*0e20*/  @!UP0 UIADD3 UR4, UPT, UPT, -UR4, 0x100000, URZ ;  /* 0x0010000004048890 */ /* 0x000fc8000fffe1ff */
[----:B------:R-:W-:Y:S02]  /*0e30*/  @!UP0 USHF.L.U32 UR5, UR4, 0xb, URZ ;  /* 0x0000000b04058899 */ /* 0x000fe400080006ff */
[----:B------:R-:W-:Y:S02]  /*0e40*/  @!UP0 USHF.L.U32 UR4, UR4, 0x1, URZ ;  /* 0x0000000104048899 */ /* 0x000fe400080006ff */
[----:B--2---:R-:W-:Y:S01]  /*0e50*/  @!UP0 ULEA UR6, UR7, UR6, 0x18 ;  /* 0x0000000607068291 */ /* 0x004fe2000f8ec0ff */
[----:B------:R-:W1:Y:S01]  /*0e60*/  LDCU UR7, c[0x0][0x36c] ;  /* 0x00006d80ff0777ac */ /* 0x000e620008000800 */
[----:B------:R-:W-:Y:S01]  /*0e70*/  VOTEU.ALL UP0, P1 ;  /* 0x0000000000ff7886 */ /* 0x000fe20000800000 */
[----:B------:R-:W2:Y:S09]  /*0e80*/  FENCE.VIEW.ASYNC.S ;  /* 0x00000000000073c6 */ /* 0x000eb20000000000 */
[----:B--2---:R2:W3:Y:S01]  /*0e90*/  @!UP0 SYNCS.EXCH.64 URZ, [UR6+0x100], UR4 ;  /* 0x0001000406ff85b2 */ /* 0x0044e20008000100 */
[----:B-1----:R-:W-:-:S09]  /*0ea0*/  UISETP.EQ.U32.AND UP5, UPT, UR7, 0x1, UPT ;  /* 0x000000010700788c */ /* 0x002fd2000bfa2070 */
[----:B--2---:R-:W-:Y:S05]  /*0eb0*/  BRA.U !UP5, `(.L_x_15) ;  /* 0x000000010d087547 */ /* 0x004fea000b800000 */
[----:B---3--:R-:W-:Y:S01]  /*0ec0*/  UCGABAR_ARV ;  /* 0x00000000000079c7 */ /* 0x008fe20008000000 */
[----:B------:R-:W-:Y:S05]  /*0ed0*/  BRA `(.L_x_16) ;  /* 0x0000000000047947 */ /* 0x000fea0003800000 */
.L_x_15:
[----:B---3--:R-:W-:Y:S01]  /*0ee0*/  NOP ;  /* 0x0000000000007918 */ /* 0x008fe20000000000 */
.L_x_16:
[----:B------:R-:W1:Y:S01]  /*0ef0*/  S2UR UR19, SR_CTAID.X ;  /* 0x00000000001379c3 */ /* 0x000e620000002500 */
[----:B------:R-:W-:-:S05]  /*0f00*/  CS2R.32 R87, SR_CgaSize ;  /* 0x0000000000577805 */ /* 0x000fca0000008a00 */
[----:B------:R-:W-:-:S05]  /*0f10*/  IMAD R87, R87, -0xa0, RZ ;  /* 0xffffff6057577824 */ /* 0x000fca00078e02ff */
[----:B------:R-:W-:-:S14]  /*0f20*/  R2UR UR5, R87 ;  /* 0x00000000570572ca */ /* 0x000fdc00000e0000 */
[----:B------:R-:W2:Y:S01]  /*0f30*/  LDCU UR5, c[0x0][UR5+0x2b0] ;  /* 0x00005600050577ac */ /* 0x000ea20008000800 */
[----:B------:R-:W-:-:S05]  /*0f40*/  CS2R.32 R87, SR_CgaSize ;  /* 0x0000000000577805 */ /* 0x000fca0000008a00 */
[----:B------:R-:W-:-:S05]  /*0f50*/  IMAD R87, R87, -0xa0, RZ ;  /* 0xffffff6057577824 */ /* 0x000fca00078e02ff */
[----:B------:R-:W-:-:S14]  /*0f60*/  R2UR UR4, R87 ;  /* 0x00000000570472ca */ /* 0x000fdc00000e0000 */
[----:B------:R-:W3:Y:S01]  /*0f70*/  LDCU UR4, c[0x0][UR4+0x2b4] ;  /* 0x00005680040477ac */ /* 0x000ee20008000800 */
[----:B------:R-:W4:Y:S01]  /*0f80*/  S2UR UR7, SR_CTAID.Y ;  /* 0x00000000000779c3 */ /* 0x000f220000002600 */
[----:B------:R-:W-:-:S05]  /*0f90*/  CS2R.32 R87, SR_CgaSize ;  /* 0x0000000000577805 */ /* 0x000fca0000008a00 */
[----:B------:R-:W-:-:S05]  /*0fa0*/  IMAD R87, R87, -0xa0, RZ ;  /* 0xffffff6057577824 */ /* 0x000fca00078e02ff */
[----:B------:R-:W-:-:S14]  /*0fb0*/  R2UR UR8, R87 ;  /* 0x00000000570872ca */ /* 0x000fdc00000e0000 */
[----:B------:R-:W3:Y:S01]  /*0fc0*/  LDCU UR8, c[0x0][UR8+0x2a0] ;  /* 0x00005400080877ac */ /* 0x000ee20008000800 */
[----:B------:R-:W-:-:S05]  /*0fd0*/  CS2R.32 R87, SR_CgaSize ;  /* 0x0000000000577805 */ /* 0x000fca0000008a00 */
[----:B------:R-:W-:-:S05]  /*0fe0*/  IMAD R87, R87, -0xa0, RZ ;  /* 0xffffff6057577824 */ /* 0x000fca00078e02ff */
[----:B------:R-:W-:-:S14]  /*0ff0*/  R2UR UR9, R87 ;  /* 0x00000000570972ca */ /* 0x000fdc00000e0000 */
[----:B------:R-:W3:Y:S01]  /*1000*/  LDCU UR9, c[0x0][UR9+0x2a4] ;  /* 0x00005480090977ac */ /* 0x000ee20008000800 */
[----:B------:R-:W3:Y:S01]  /*1010*/  S2UR UR10, SR_CgaCtaId ;  /* 0x00000000000a79c3 */ /* 0x000ee20000008800 */
[----:B------:R-:W-:Y:S01]  /*1020*/  UISETP.GT.U32.AND UP0, UPT, UR46, 0xffff, UPT ;  /* 0x0000ffff2e00788c */ /* 0x000fe2000bf04070 */
[----:B------:R-:W3:Y:S01]  /*1030*/  LDCU UR18, c[0x0][0xb24] ;  /* 0x00016480ff1277ac */ /* 0x000ee20008000800 */
[----:B------:R-:W-:Y:S01]  /*1040*/  UMOV UR29, 0x5 ;  /* 0x00000005001d7882 */ /* 0x000fe20000000000 */
[----:B-1----:R-:W-:-:S04]  /*1050*/  I2FP.F32.U32 R2, UR19 ;  /* 0x0000001300027c45 */ /* 0x002fc80008201000 */
[----:B------:R-:W1:Y:S01]  /*1060*/  S2UR UR36, SR_CTAID.Z ;  /* 0x00000000002479c3 */ /* 0x000e620000002700 */
[----:B------:R-:W1:Y:S01]  /*1070*/  LDCU UR40, c[0x0][0xb24] ;  /* 0x00016480ff2877ac */ /* 0x000e620008000800 */
[----:B--2---:R-:W-:Y:S01]  /*1080*/  FMUL R2, R2, UR5 ;  /* 0x0000000502027c20 */ /* 0x004fe20008400000 */
[----:B------:R-:W-:Y:S01]  /*1090*/  USEL UR5, UR46, 0xffff, !UP0 ;  /* 0x0000ffff2e057887 */ /* 0x000fe2000c000000 */
[----:B----4-:R-:W-:Y:S01]  /*10a0*/  I2FP.F32.U32 R0, UR7 ;  /* 0x0000000700007c45 */ /* 0x010fe20008201000 */
[----:B------:R-:W2:Y:S03]  /*10b0*/  LDCU UR27, c[0x0][0xb30] ;  /* 0x00016600ff1b77ac */ /* 0x000ea60008000800 */
[----:B------:R-:W4:Y:S01]  /*10c0*/  F2I.U32.TRUNC.NTZ R2, R2 ;  /* 0x0000000200027305 */ /* 0x000f22000020f000 */
[----:B---3--:R-:W-:Y:S01]  /*10d0*/  FMUL R0, R0, UR4 ;  /* 0x0000000400007c20 */ /* 0x008fe20008400000 */
[----:B------:R-:W-:-:S02]  /*10e0*/  ULOP3.LUT UR24, UR5, 0xffff, URZ, 0xc0, !UPT ;  /* 0x0000ffff05187892 */ /* 0x000fc4000f8ec0ff */
[----:B------:R-:W-:Y:S02]  /*10f0*/  USHF.L.U32 UR28, UR10, 0xb, URZ ;  /* 0x0000000b0a1c7899 */ /* 0x000fe400080006ff */
[----:B------:R-:W-:Y:S02]  /*1100*/  UISETP.GE.AND UP2, UPT, UR18, 0x1, UPT ;  /* 0x000000011200788c */ /* 0x000fe4000bf46270 */
[----:B------:R-:W3:Y:S01]  /*1110*/  F2I.U32.TRUNC.NTZ R0, R0 ;  /* 0x0000000000007305 */ /* 0x000ee2000020f000 */
[----:B------:R-:W-:Y:S01]  /*1120*/  UMOV UR32, UR7 ;  /* 0x0000000700207c82 */ /* 0x000fe20008000000 */
[----:B------:R-:W-:Y:S01]  /*1130*/  UMOV UR25, UR19 ;  /* 0x0000001300197c82 */ /* 0x000fe20008000000 */
[----:B----4-:R-:W-:Y:S02]  /*1140*/  R2UR UR4, R2 ;  /* 0x00000000020472ca */ /* 0x010fe400000e0000 */
[----:B------:R-:W-:Y:S02]  /*1150*/  PRMT R2, RZ, 0x7610, R2 ;  /* 0x00007610ff027816 */ /* 0x000fe40000000002 */
[----:B---3--:R-:W-:-:S02]  /*1160*/  R2UR UR6, R0 ;  /* 0x00000000000672ca */ /* 0x008fc400000e0000 */
[----:B------:R-:W-:-:S07]  /*1170*/  PRMT R0, RZ, 0x7610, R0 ;  /* 0x00007610ff007816 */ /* 0x000fce0000000000 */
[----:B------:R-:W-:-:S04]  /*1180*/  UIADD3 UR5, UPT, UPT, -UR4, URZ, URZ ;  /* 0x000000ff04057290 */ /* 0x000fc8000fffe1ff */
[----:B------:R-:W-:Y:S02]  /*1190*/  UIMAD UR5, UR8, UR5, UR19 ;  /* 0x00000005080572a4 */ /* 0x000fe4000f8e0213 */
[----:B------:R-:W-:-:S04]  /*11a0*/  UIADD3 UR4, UPT, UPT, -UR6, URZ, URZ ;  /* 0x000000ff06047290 */ /* 0x000fc8000fffe1ff */
[----:B------:R-:W-:Y:S01]  /*11b0*/  IMAD.U32 R87, RZ, RZ, UR5 ;  /* 0x00000005ff577e24 */ /* 0x000fe2000f8e00ff */
[----:B------:R-:W-:-:S06]  /*11c0*/  UIMAD UR4, UR9, UR4, UR7 ;  /* 0x00000004090472a4 */ /* 0x000fcc000f8e0207 */
[----:B------:R-:W-:Y:S01]  /*11d0*/  IMAD.U32 R86, RZ, RZ, UR4 ;  /* 0x00000004ff567e24 */ /* 0x000fe2000f8e00ff */
[----:B-12---:R-:W-:Y:S06]  /*11e0*/  BRA.U UP4, `(.L_x_17) ;  /* 0x0000000104447547 */ /* 0x006fec000b800000 */
[----:B------:R-:W-:Y:S02]  /*11f0*/  R2UR UR4, R87 ;  /* 0x00000000570472ca */ /* 0x000fe400000e0000 */
[----:B------:R-:W-:-:S11]  /*1200*/  R2UR UR8, R86 ;  /* 0x00000000560872ca */ /* 0x000fd600000e0000 */
[----:B------:R-:W-:Y:S02]  /*1210*/  UISETP.GT.U32.AND UP0, UPT, UR4, 0x1, UPT ;  /* 0x000000010400788c */ /* 0x000fe4000bf04070 */
[----:B------:R-:W-:Y:S02]  /*1220*/  ULOP3.LUT UR4, UR4, 0xfffffffe, URZ, 0xc0, !UPT ;  /* 0xfffffffe04047892 */ /* 0x000fe4000f8ec0ff */
[----:B------:R-:W-:Y:S02]  /*1230*/  UISETP.NE.AND UP1, UPT, UR8, URZ, UP0 ;  /* 0x000000ff0800728c */ /* 0x000fe40008725270 */
[----:B------:R-:W-:Y:S02]  /*1240*/  UISETP.NE.AND UP0, UPT, UR8, 0x1, UP0 ;  /* 0x000000010800788c */ /* 0x000fe40008705270 */
[----:B------:R-:W-:Y:S02]  /*1250*/  USEL UR7, URZ, 0x1, UP1 ;  /* 0x00000001ff077887 */ /* 0x000fe40008800000 */
[----:B------:R-:W-:-:S02]  /*1260*/  USEL UR6, URZ, 0x4, UP0 ;  /* 0x00000004ff067887 */ /* 0x000fc40008000000 */
[----:B------:R-:W-:Y:S02]  /*1270*/  USEL UR5, URZ, 0x2, UP1 ;  /* 0x00000002ff057887 */ /* 0x000fe40008800000 */
[----:B------:R-:W-:Y:S02]  /*1280*/  ULEA UR4, UR8, UR4, 0x1 ;  /* 0x0000000408047291 */ /* 0x000fe4000f8e08ff */
[----:B------:R-:W-:Y:S02]  /*1290*/  USEL UR8, URZ, 0x8, UP0 ;  /* 0x00000008ff087887 */ /* 0x000fe40008000000 */
[----:B------:R-:W-:-:S03]  /*12a0*/  UIADD3 UR5, UPT, UPT, UR5, UR6, UR7 ;  /* 0x0000000605057290 */ /* 0x000fc6000fffe007 */
[----:B------:R-:W-:Y:S01]  /*12b0*/  UMOV UR6, 0x3 ;  /* 0x0000000300067882 */ /* 0x000fe20000000000 */
[----:B------:R-:W-:Y:S02]  /*12c0*/  UIADD3 UR5, UPT, UPT, UR5, UR8, URZ ;  /* 0x0000000805057290 */ /* 0x000fe4000fffe0ff */
[----:B------:R-:W-:-:S04]  /*12d0*/  USHF.L.U32 UR4, UR6, UR4, URZ ;  /* 0x0000000406047299 */ /* 0x000fc800080006ff */
[----:B------:R-:W-:Y:S02]  /*12e0*/  IMAD.U32 R2, RZ, RZ, UR5 ;  /* 0x00000005ff027e24 */ /* 0x000fe4000f8e00ff */
[----:B------:R-:W-:Y:S02]  /*12f0*/  IMAD.U32 R0, RZ, RZ, UR4 ;  /* 0x00000004ff007e24 */ /* 0x000fe4000f8e00ff */
.L_x_17:
[----:B------:R-:W-:Y:S05]  /*1300*/  BRA.U !UP2, `(.L_x_18) ;  /* 0x000000010ad07547 */ /* 0x000fea000b800000 */
[----:B------:R-:W1:Y:S01]  /*1310*/  LDCU.128 UR20, c[0x0][0xb10] ;  /* 0x00016200ff1477ac */ /* 0x000e620008000c00 */
[----:B------:R-:W2:Y:S01]  /*1320*/  LDCU UR12, c[0x0][0x370] ;  /* 0x00006e00ff0c77ac */ /* 0x000ea20008000800 */
[----:B------:R-:W3:Y:S01]  /*1330*/  LDCU UR5, c[0x0][0x374] ;  /* 0x00006e80ff0577ac */ /* 0x000ee20008000800 */
[----:B------:R-:W4:Y:S01]  /*1340*/  LDCU UR26, c[0x0][0xb0c] ;  /* 0x00016180ff1a77ac */ /* 0x000f220008000800 */
[----:B------:R-:W4:Y:S01]  /*1350*/  LDCU UR4, c[0x0][0xb20] ;  /* 0x00016400ff0477ac */ /* 0x000f220008000800 */
[----:B------:R-:W4:Y:S01]  /*1360*/  LDCU.64 UR16, c[0x0][0xb28] ;  /* 0x00016500ff1077ac */ /* 0x000f220008000a00 */
[----:B-1----:R-:W-:Y:S02]  /*1370*/  UISETP.NE.AND UP0, UPT, UR22, 0x1, UPT ;  /* 0x000000011600788c */ /* 0x002fe4000bf05270 */
[----:B---3--:R-:W-:Y:S02]  /*1380*/  UIMAD.WIDE.U32 UR6, UR5, UR23, URZ ;  /* 0x00000017050672a5 */ /* 0x008fe4000f8e00ff */
[----:B--2---:R-:W-:-:S02]  /*1390*/  UIMAD.WIDE.U32 UR8, UR12, UR20, URZ ;  /* 0x000000140c0872a5 */ /* 0x004fc4000f8e00ff */
[----:B----4-:R-:W-:Y:S02]  /*13a0*/  UISETP.NE.AND UP1, UPT, UR26, 0x1, UPT ;  /* 0x000000011a00788c */ /* 0x010fe4000bf25270 */
[----:B------:R-:W-:Y:S01]  /*13b0*/  UISETP.NE.AND UP2, UPT, UR18, 0x1, UPT ;  /* 0x000000011200788c */ /* 0x000fe2000bf45270 */
[----:B------:R-:W-:Y:S02]  /*13c0*/  UMOV UR6, UR7 ;  /* 0x0000000700067c82 */ /* 0x000fe40008000000 */
[----:B------:R-:W-:Y:S01]  /*13d0*/  UMOV UR8, UR9 ;  /* 0x0000000900087c82 */ /* 0x000fe20008000000 */
[----:B------:R-:W-:Y:S02]  /*13e0*/  @UP0 USHF.R.U32.HI UR5, URZ, UR4, UR6 ;  /* 0x00000004ff050299 */ /* 0x000fe40008011606 */
[----:B------:R-:W-:Y:S02]  /*13f0*/  UIMAD.WIDE.U32 UR14, UR32, UR23, URZ ;  /* 0x00000017200e72a5 */ /* 0x000fe4000f8e00ff */
[----:B------:R-:W-:-:S02]  /*1400*/  UIMAD.WIDE.U32 UR6, UR5, UR16, URZ ;  /* 0x00000010050672a5 */ /* 0x000fc4000f8e00ff */
[----:B------:R-:W-:Y:S02]  /*1410*/  @UP1 USHF.R.U32.HI UR12, URZ, UR21, UR8 ;  /* 0x00000015ff0c1299 */ /* 0x000fe40008011608 */
[----:B------:R-:W-:Y:S02]  /*1420*/  UIMAD.WIDE.U32 UR10, UR19, UR20, URZ ;  /* 0x00000014130a72a5 */ /* 0x000fe4000f8e00ff */
[----:B------:R-:W-:Y:S01]  /*1430*/  UIMAD.WIDE.U32 UR8, UR12, UR16, URZ ;  /* 0x000000100c0872a5 */ /* 0x000fe2000f8e00ff */
[----:B------:R-:W-:Y:S01]  /*1440*/  UMOV UR14, UR15 ;  /* 0x0000000f000e7c82 */ /* 0x000fe20008000000 */
[----:B------:R-:W-:Y:S01]  /*1450*/  UMOV UR6, UR7 ;  /* 0x0000000700067c82 */ /* 0x000fe20008000000 */
[----:B------:R-:W-:Y:S02]  /*1460*/  USHF.R.U32.HI UR14, URZ, UR4, UR14 ;  /* 0x00000004ff0e7299 */ /* 0x000fe4000801160e */
[----:B------:R-:W-:Y:S01]  /*1470*/  @UP2 USHF.R.U32.HI UR5, URZ, UR17, UR6 ;  /* 0x00000011ff052299 */ /* 0x000fe20008011606 */
[----:B------:R-:W-:-:S02]  /*1480*/  UMOV UR10, UR11 ;  /* 0x0000000b000a7c82 */ /* 0x000fc40008000000 */
[----:B------:R-:W-:Y:S01]  /*1490*/  UMOV UR6, UR9 ;  /* 0x0000000900067c82 */ /* 0x000fe20008000000 */
[----:B------:R-:W-:Y:S02]  /*14a0*/  USHF.R.U32.HI UR10, URZ, UR21, UR10 ;  /* 0x00000015ff0a7299 */ /* 0x000fe4000801160a */
[----:B------:R-:W-:Y:S02]  /*14b0*/  @UP2 USHF.R.U32.HI UR12, URZ, UR17, UR6 ;  /* 0x00000011ff0c2299 */ /* 0x000fe40008011606 */
[----:B------:R-:W-:Y:S02]  /*14c0*/  USEL UR4, UR32, UR14, !UP0 ;  /* 0x0000000e20047287 */ /* 0x000fe4000c000000 */
[----:B------:R-:W-:Y:S02]  /*14d0*/  UIMAD UR6, UR5, UR18, URZ ;  /* 0x00000012050672a4 */ /* 0x000fe4000f8e02ff */
[----:B------:R-:W-:Y:S02]  /*14e0*/  USEL UR5, UR19, UR10, !UP1 ;  /* 0x0000000a13057287 */ /* 0x000fe4000c800000 */
[----:B------:R-:W-:-:S02]  /*14f0*/  UIMAD UR8, UR12, UR18, URZ ;  /* 0x000000120c0872a4 */ /* 0x000fc4000f8e02ff */
[----:B------:R-:W-:Y:S02]  /*1500*/  UISETP.GE.AND UP0, UPT, UR4, UR6, UPT ;  /* 0x000000060400728c */ /* 0x000fe4000bf06270 */
[----:B------:R-:W-:Y:S02]  /*1510*/  UIMAD.WIDE.U32 UR6, UR4, UR16, URZ ;  /* 0x00000010040672a5 */ /* 0x000fe4000f8e00ff */
[----:B------:R-:W-:Y:S02]  /*1520*/  UISETP.GE.OR UP0, UPT, UR5, UR8, UP0 ;  /* 0x000000080500728c */ /* 0x000fe40008706670 */
[----:B------:R-:W-:Y:S02]  /*1530*/  UIMAD.WIDE.U32 UR8, UR5, UR16, URZ ;  /* 0x00000010050872a5 */ /* 0x000fe4000f8e00ff */
[----:B------:R-:W-:Y:S02]  /*1540*/  USHF.R.U32.HI UR7, URZ, UR17, UR7 ;  /* 0x00000011ff077299 */ /* 0x000fe40008011607 */
[----:B------:R-:W-:-:S02]  /*1550*/  UIADD3 UR10, UPT, UPT, -UR4, URZ, URZ ;  /* 0x000000ff040a7290 */ /* 0x000fc4000fffe1ff */
[----:B------:R-:W-:Y:S02]  /*1560*/  USEL UR7, UR4, UR7, !UP2 ;  /* 0x0000000704077287 */ /* 0x000fe4000d000000 */
[----:B------:R-:W-:Y:S01]  /*1570*/  UIADD3 UR25, UPT, UPT, -UR5, URZ, URZ ;  /* 0x000000ff05197290 */ /* 0x000fe2000fffe1ff */
[----:B------:R-:W-:Y:S01]  /*1580*/  @!UP0 UMOV UR6, UR9 ;  /* 0x0000000900068c82 */ /* 0x000fe20008000000 */
[----:B------:R-:W-:Y:S02]  /*1590*/  UIADD3 UR8, UPT, UPT, -UR7, URZ, URZ ;  /* 0x000000ff07087290 */ /* 0x000fe4000fffe1ff */
[----:B------:R-:W-:Y:S02]  /*15a0*/  @!UP0 USHF.R.U32.HI UR6, URZ, UR17, UR6 ;  /* 0x00000011ff068299 */ /* 0x000fe40008011606 */
[----:B------:R-:W-:Y:S02]  /*15b0*/  UIMAD UR8, UR18, UR8, UR4 ;  /* 0x00000008120872a4 */ /* 0x000fe4000f8e0204 */
[----:B------:R-:W-:-:S02]  /*15c0*/  @!UP0 USEL UR6, UR5, UR6, !UP2 ;  /* 0x0000000605068287 */ /* 0x000fc4000d000000 */
[----:B------:R-:W-:Y:S02]  /*15d0*/  UIMAD UR32, UR22, UR10, UR32 ;  /* 0x0000000a162072a4 */ /* 0x000fe4000f8e0220 */
[----:B------:R-:W-:Y:S02]  /*15e0*/  @!UP0 UIADD3 UR7, UPT, UPT, UR7, -UR6, URZ ;  /* 0x8000000607078290 */ /* 0x000fe4000fffe0ff */
[----:B------:R-:W-:Y:S02]  /*15f0*/  @!UP0 UIMAD UR6, UR8, UR12, UR6 ;  /* 0x0000000c080682a4 */ /* 0x000fe4000f8e0206 */
[----:B------:R-:W-:Y:S02]  /*1600*/  @!UP0 UIMAD UR4, UR7, UR18, UR5 ;  /* 0x00000012070482a4 */ /* 0x000fe4000f8e0205 */
[----:B------:R-:W-:Y:S02]  /*1610*/  UIMAD UR25, UR26, UR25, UR19 ;  /* 0x000000191a1972a4 */ /* 0x000fe4000f8e0213 */
[----:B------:R-:W-:Y:S01]  /*1620*/  UIMAD UR32, UR4, UR22, UR32 ;  /* 0x00000016042072a4 */ /* 0x000fe2000f8e0220 */
[----:B------:R-:W-:-:S02]  /*1630*/  @!UP0 UMOV UR5, UR6 ;  /* 0x0000000600058c82 */ /* 0x000fc40008000000 */
[----:B------:R-:W-:-:S12]  /*1640*/  UIMAD UR25, UR5, UR26, UR25 ;  /* 0x0000001a051972a4 */ /* 0x000fd8000f8e0219 */
.L_x_18:
[----:B------:R-:W-:Y:S02]  /*1650*/  UISETP.NE.AND UP1, UPT, UR27, 0x1, UPT ;  /* 0x000000011b00788c */ /* 0x000fe4000bf25270 */
[----:B------:R-:W-:Y:S02]  /*1660*/  UISETP.NE.AND UP0, UPT, UR13, 0x2, UPT ;  /* 0x000000020d00788c */ /* 0x000fe4000bf05270 */
[----:B------:R-:W-:Y:S02]  /*1670*/  ULOP3.LUT UR28, UR28, 0x1000, URZ, 0xc0, !UPT ;  /* 0x000010001c1c7892 */ /* 0x000fe4000f8ec0ff */
[----:B------:R-:W-:-:S03]  /*1680*/  USHF.L.U32 UR24, UR29, UR24, URZ ;  /* 0x000000181d187299 */ /* 0x000fc600080006ff */
[----:B------:R-:W-:Y:S09]  /*1690*/  BRA.U UP1, `(.L_x_19) ;  /* 0x0000000101447547 */ /* 0x000ff2000b800000 */
[----:B------:R-:W1:Y:S01]  /*16a0*/  LDCU.128 UR8, c[0x0][0xb10] ;  /* 0x00016200ff0877ac */ /* 0x000e620008000c00 */
[----:B------:R-:W2:Y:S01]  /*16b0*/  LDCU UR12, c[0x0][0xb0c] ;  /* 0x00016180ff0c77ac */ /* 0x000ea20008000800 */
[----:B------:R-:W3:Y:S01]  /*16c0*/  LDCU UR14, c[0x0][0xb20] ;  /* 0x00016400ff0e77ac */ /* 0x000ee20008000800 */
[----:B-1----:R-:W-:Y:S02]  /*16d0*/  UIMAD.WIDE.U32 UR6, UR25, UR8, URZ ;  /* 0x00000008190672a5 */ /* 0x002fe4000f8e00ff */
[----:B------:R-:W-:Y:S02]  /*16e0*/  UIMAD.WIDE.U32 UR4, UR32, UR11, URZ ;  /* 0x0000000b200472a5 */ /* 0x000fe4000f8e00ff */
[----:B--2---:R-:W-:Y:S02]  /*16f0*/  UISETP.NE.AND UP2, UPT, UR12, 0x1, UPT ;  /* 0x000000010c00788c */ /* 0x004fe4000bf45270 */
[----:B------:R-:W-:Y:S01]  /*1700*/  UISETP.NE.AND UP1, UPT, UR10, 0x1, UPT ;  /* 0x000000010a00788c */ /* 0x000fe2000bf25270 */
[----:B------:R-:W-:-:S02]  /*1710*/  UMOV UR6, UR7 ;  /* 0x0000000700067c82 */ /* 0x000fc40008000000 */
[----:B------:R-:W-:Y:S01]  /*1720*/  UMOV UR4, UR5 ;  /* 0x0000000500047c82 */ /* 0x000fe20008000000 */
[----:B------:R-:W-:Y:S02]  /*1730*/  USHF.R.U32.HI UR6, URZ, UR9, UR6 ;  /* 0x00000009ff067299 */ /* 0x000fe40008011606 */
[----:B---3--:R-:W-:Y:S02]  /*1740*/  USHF.R.U32.HI UR4, URZ, UR14, UR4 ;  /* 0x0000000eff047299 */ /* 0x008fe40008011604 */
[----:B------:R-:W-:Y:S02]  /*1750*/  USEL UR5, UR25, UR6, !UP2 ;  /* 0x0000000619057287 */ /* 0x000fe4000d000000 */
[----:B------:R-:W-:-:S04]  /*1760*/  USEL UR4, UR32, UR4, !UP1 ;  /* 0x0000000420047287 */ /* 0x000fc8000c800000 */
[----:B------:R-:W-:Y:S02]  /*1770*/  UIADD3 UR6, UPT, UPT, -UR4, UR5, URZ ;  /* 0x0000000504067290 */ /* 0x000fe4000fffe1ff */
[----:B------:R-:W-:Y:S02]  /*1780*/  UIADD3 UR4, UPT, UPT, UR4, -UR5, URZ ;  /* 0x8000000504047290 */ /* 0x000fe4000fffe0ff */
[----:B------:R-:W-:Y:S02]  /*1790*/  UIMAD UR32, UR6, UR10, UR32 ;  /* 0x0000000a062072a4 */ /* 0x000fe4000f8e0220 */
[----:B------:R-:W-:-:S12]  /*17a0*/  UIMAD UR25, UR4, UR12, UR25 ;  /* 0x0000000c041972a4 */ /* 0x000fd8000f8e0219 */
.L_x_19:
[----:B------:R-:W-:Y:S05]  /*17b0*/  BRA.U !UP5, `(.L_x_20) ;  /* 0x000000010d0c7547 */ /* 0x000fea000b800000 */
[----:B------:R-:W-:Y:S01]  /*17c0*/  UCGABAR_WAIT ;  /* 0x0000000000007dc7 */ /* 0x000fe20008000000 */
[----:B------:R-:W-:Y:S01]  /*17d0*/  CCTL.IVALL ;  /* 0x00000000ff00798f */ /* 0x000fe20002000000 */
[----:B------:R-:W-:Y:S05]  /*17e0*/  BRA `(.L_x_21) ;  /* 0x0000000000047947 */ /* 0x000fea0003800000 */
.L_x_20:
[----:B------:R-:W-:Y:S06]  /*17f0*/  BAR.SYNC.DEFER_BLOCKING 0x0 ;  /* 0x0000000000007b1d */ /* 0x000fec0000010000 */
.L_x_21:
[----:B------:R-:W-:Y:S05]  /*1800*/  BRA.U UP0, `(.L_x_22) ;  /* 0x0000001100f07547 */ /* 0x000fea000b800000 */
[----:B------:R-:W1:Y:S01]  /*1810*/  LDCU UR6, c[0x0][0x38c] ;  /* 0x00007180ff0677ac */ /* 0x000e620008000800 */
[----:B------:R-:W2:Y:S01]  /*1820*/  S2UR UR9, SR_CgaCtaId ;  /* 0x00000000000979c3 */ /* 0x000ea20000008800 */
[----:B------:R-:W-:Y:S01]  /*1830*/  PLOP3.LUT P1, PT, PT, PT, UP3, 0x80, 0x8 ;  /* 0x000000000008781c */ /* 0x000fe20003f2f038 */
[----:B------:R-:W-:Y:S01]  /*1840*/  IMAD.MOV.U32 R12, RZ, RZ, 0x1 ;  /* 0x00000001ff0c7424 */ /* 0x000fe200078e00ff */
[----:B------:R-:W-:Y:S01]  /*1850*/  UMOV UR8, 0x400 ;  /* 0x0000040000087882 */ /* 0x000fe20000000000 */
[----:B------:R-:W-:Y:S01]  /*1860*/  UISETP.NE.AND UP1, UPT, UR13, URZ, UPT ;  /* 0x000000ff0d00728c */ /* 0x000fe2000bf25270 */
[----:B------:R-:W-:Y:S01]  /*1870*/  ISETP.NE.AND P2, PT, R3, RZ, P3 ;  /* 0x000000ff0300720c */ /* 0x000fe20001f45270 */
[----:B------:R-:W-:Y:S01]  /*1880*/  USHF.L.U32 UR7, UR19, 0x7, URZ ;  /* 0x0000000713077899 */ /* 0x000fe200080006ff */
[----:B------:R-:W-:Y:S01]  /*1890*/  PLOP3.LUT P1, PT, P1, PT, PT, 0x8, 0x80 ;  /* 0x000000000080781c */ /* 0x000fe20000f2e170 */
[----:B------:R-:W-:Y:S01]  /*18a0*/  USHF.L.U32 UR46, UR19, 0x5, URZ ;  /* 0x00000005132e7899 */ /* 0x000fe200080006ff */
[----:B------:R-:W-:Y:S01]  /*18b0*/  CS2R R10, SRZ ;  /* 0x00000000000a7805 */ /* 0x000fe2000001ff00 */
[----:B------:R-:W-:Y:S01]  /*18c0*/  IMAD.MOV.U32 R9, RZ, RZ, RZ ;  /* 0x000000ffff097224 */ /* 0x000fe200078e00ff */
[----:B------:R-:W3:Y:S01]  /*18d0*/  LDCU UR39, c[0x0][0x370] ;  /* 0x00006e00ff2777ac */ /* 0x000ee20008000800 */
[----:B------:R-:W-:Y:S01]  /*18e0*/  IMAD.MOV.U32 R8, RZ, RZ, 0x1 ;  /* 0x00000001ff087424 */ /* 0x000fe200078e00ff */
[----:B------:R-:W4:Y:S01]  /*18f0*/  LDCU.64 UR26, c[0x0][0x348] ;  /* 0x00006900ff1a77ac */ /* 0x000f220008000a00 */
[----:B-1----:R-:W-:-:S02]  /*1900*/  UIADD3 UR5, UPT, UPT, UR6, 0x3f, URZ ;  /* 0x0000003f06057890 */ /* 0x002fc4000fffe0ff */
[----:B------:R-:W-:Y:S02]  /*1910*/  UIADD3 UR47, UPT, UPT, UR6, 0x7e, URZ ;  /* 0x0000007e062f7890 */ /* 0x000fe4000fffe0ff */
[----:B------:R-:W-:Y:S02]  /*1920*/  USHF.R.S32.HI UR4, URZ, 0x1f, UR5 ;  /* 0x0000001fff047899 */ /* 0x000fe40008011405 */
[----:B--2---:R-:W-:Y:S02]  /*1930*/  ULEA UR13, UR9, UR8, 0x18 ;  /* 0x00000008090d7291 */ /* 0x004fe4000f8ec0ff */
[----:B------:R-:W-:Y:S02]  /*1940*/  ULEA.HI UR4, UR4, UR5, URZ, 0x6 ;  /* 0x0000000504047291 */ /* 0x000fe4000f8f30ff */
[----:B------:R-:W-:Y:S02]  /*1950*/  ULOP3.LUT UR5, UR7, 0x80, URZ, 0xc0, !UPT ;  /* 0x0000008007057892 */ /* 0x000fe4000f8ec0ff */
[----:B------:R-:W-:-:S02]  /*1960*/  USHF.R.S32.HI UR42, URZ, 0x6, UR4 ;  /* 0x00000006ff2a7899 */ /* 0x000fc40008011404 */
[----:B------:R-:W-:Y:S02]  /*1970*/  UIADD3 UR4, UPT, UPT, UR6, -0x1, URZ ;  /* 0xffffffff06047890 */ /* 0x000fe4000fffe0ff */
[----:B------:R-:W-:Y:S02]  /*1980*/  UISETP.LT.U32.AND UP0, UPT, UR42, 0x4, UPT ;  /* 0x000000042a00788c */ /* 0x000fe4000bf01070 */
[----:B------:R-:W-:Y:S02]  /*1990*/  UISETP.GE.U32.AND UP2, UPT, UR4, -0x7f, UPT ;  /* 0xffffff810400788c */ /* 0x000fe4000bf46070 */
[----:B------:R-:W-:Y:S02]  /*19a0*/  USEL UR41, UR42, 0x4, UP0 ;  /* 0x000000042a297887 */ /* 0x000fe40008000000 */
[----:B------:R-:W-:Y:S02]  /*19b0*/  ULEA UR30, UR28, UR13, 0x1 ;  /* 0x0000000d1c1e7291 */ /* 0x000fe4000f8e08ff */
[----:B------:R-:W-:Y:S01]  /*19c0*/  UIADD3 UR4, UPT, UPT, UR41, -0x1, URZ ;  /* 0xffffffff29047890 */ /* 0x000fe2000fffe0ff */
[----:B------:R-:W1:Y:S04]  /*19d0*/  LDCU UR38, c[0x0][0x374] ;  /* 0x00006e80ff2677ac */ /* 0x000e680008000800 */
[----:B------:R-:W-:-:S02]  /*19e0*/  @UP2 UIADD3 UR4, UPT, UPT, UR41, URZ, URZ ;  /* 0x000000ff29042290 */ /* 0x000fc4000fffe0ff */
[----:B------:R-:W-:Y:S02]  /*19f0*/  ULOP3.LUT UR46, UR46, 0x20, URZ, 0xc0, !UPT ;  /* 0x000000202e2e7892 */ /* 0x000fe4000f8ec0ff */
[----:B------:R-:W-:Y:S02]  /*1a00*/  USEL UR21, UR37, 0x2, UP1 ;  /* 0x0000000225157887 */ /* 0x000fe40008800000 */
[----:B------:R-:W-:Y:S02]  /*1a10*/  ULEA.HI UR45, UR28, UR5, URZ, 0x1a ;  /* 0x000000051c2d7291 */ /* 0x000fe4000f8fd0ff */
[----:B------:R-:W-:Y:S02]  /*1a20*/  UIADD3 UR30, UPT, UPT, UR30, 0x6400, URZ ;  /* 0x000064001e1e7890 */ /* 0x000fe4000fffe0ff */
[----:B------:R-:W-:Y:S02]  /*1a30*/  UIADD3 UR44, UPT, UPT, UR42, -UR41, URZ ;  /* 0x800000292a2c7290 */ /* 0x000fe4000fffe0ff */
[----:B------:R-:W-:-:S02]  /*1a40*/  UIADD3 UR29, UPT, UPT, UR4, 0x1, URZ ;  /* 0x00000001041d7890 */ /* 0x000fc4000fffe0ff */
[----:B------:R-:W-:Y:S01]  /*1a50*/  UIADD3 UR43, UPT, UPT, -UR4, URZ, URZ ;  /* 0x000000ff042b7290 */ /* 0x000fe2000fffe1ff */
[----:B-1-34-:R-:W-:-:S11]  /*1a60*/  UMOV UR6, URZ ;  /* 0x000000ff00067c82 */ /* 0x01afd60008000000 */
.L_x_42:
[----:B-1----:R-:W1:Y:S02]  /*1a70*/  S2UR UR4, SR_CgaCtaId ;  /* 0x00000000000479c3 */ /* 0x002e640000008800 */
[----:B-1----:R-:W-:-:S09]  /*1a80*/  UISETP.NE.AND UP0, UPT, UR4, URZ, UPT ;  /* 0x000000ff0400728c */ /* 0x002fd2000bf05270 */
[----:B------:R-:W-:Y:S05]  /*1a90*/  BRA.U UP0, `(.L_x_23) ;  /* 0x0000000100287547 */ /* 0x000fea000b800000 */
[----:B------:R-:W-:Y:S02]  /*1aa0*/  LEA R0, R9, UR13, 0x3 ;  /* 0x0000000d09007c11 */ /* 0x000fe4000f8e18ff */
[----:B------:R-:W-:-:S04]  /*1ab0*/  SHF.L.U32 R3, R8, 0x1f, RZ ;  /* 0x0000001f08037819 */ /* 0x000fc800000006ff */
[----:B------:R-:W1:Y:S02]  /*1ac0*/  SYNCS.PHASECHK.TRANS64.TRYWAIT P0, [R0+URZ+0xf0], R3 ;  /* 0x0000f003000075a7 */ /* 0x000e6400080011ff */
[----:B-1----:R-:W-:Y:S05]  /*1ad0*/  @!P0 BRA `(.L_x_24) ;  /* 0x0000006800188947 */ /* 0x002fea0003800000 */
.L_x_133:
[----:B------:R2:W-:Y:S01]  /*1ae0*/  SYNCS.ARRIVE.TRANS64.A1T0 RZ, [R0+URZ+0xe0], RZ ;  /* 0x0000e0ff00ff79a7 */ /* 0x0005e200081000ff */
[----:B------:R-:W-:-:S05]  /*1af0*/  VIADD R9, R9, 0x1 ;  /* 0x0000000109097836 */ /* 0x000fca0000000000 */
[----:B------:R-:W-:-:S04]  /*1b00*/  ISETP.NE.AND P0, PT, R9, 0x2, PT ;  /* 0x000000020900780c */ /* 0x000fc80003f05270 */
[----:B-1----:R-:W-:Y:S02]  /*1b10*/  SEL R3, RZ, 0x1, P0 ;  /* 0x00000001ff037807 */ /* 0x002fe40000000000 */
[----:B------:R-:W-:Y:S02]  /*1b20*/  SEL R9, R9, RZ, P0 ;  /* 0x000000ff09097207 */ /* 0x000fe40000000000 */
[----:B------:R-:W-:-:S07]  /*1b30*/  LOP3.LUT R8, R8, R3, RZ, 0x3c, !PT ;  /* 0x0000000308087212 */ /* 0x000fce00078e3cff */
.L_x_23:
[----:B------:R-:W-:Y:S01]  /*1b40*/  ULEA UR4, UR6, UR13, 0x3 ;  /* 0x0000000d06047291 */ /* 0x000fe2000f8e18ff */
[----:B--2---:R-:W-:Y:S01]  /*1b50*/  SHF.L.U32 R0, R12, 0x1f, RZ ;  /* 0x0000001f0c007819 */ /* 0x004fe200000006ff */
[----:B------:R-:W-:Y:S02]  /*1b60*/  UISETP.GE.U32.AND UP0, UPT, UR47, 0x7f, UPT ;  /* 0x0000007f2f00788c */ /* 0x000fe4000bf06070 */
[----:B------:R-:W-:Y:S01]  /*1b70*/  ULEA UR11, UR32, UR46, 0x6 ;  /* 0x0000002e200b7291 */ /* 0x000fe2000f8e30ff */
[----:B------:R-:W-:-:S04]  /*1b80*/  UMOV UR7, URZ ;  /* 0x000000ff00077c82 */ /* 0x000fc80008000000 */
[----:B------:R1:W2:Y:S01]  /*1b90*/  SYNCS.PHASECHK.TRANS64.TRYWAIT P0, [UR4+0x20], R0 ;  /* 0x00002000ff0075a7 */ /* 0x0002a20008001104 */
[----:B------:R-:W-:-:S04]  /*1ba0*/  ULEA.HI UR4, UR25, UR25, URZ, 0x1 ;  /* 0x0000001919047291 */ /* 0x000fc8000f8f08ff */
[----:B------:R-:W-:-:S04]  /*1bb0*/  USHF.L.U32 UR4, UR4, 0x7, URZ ;  /* 0x0000000704047899 */ /* 0x000fc800080006ff */
[----:B------:R-:W-:-:S04]  /*1bc0*/  ULOP3.LUT UR35, UR4, 0xffffff00, URZ, 0xc0, !UPT ;  /* 0xffffff0004237892 */ /* 0x000fc8000f8ec0ff */
[----:B------:R-:W-:Y:S01]  /*1bd0*/  UIADD3 UR35, UPT, UPT, UR45, UR35, URZ ;  /* 0x000000232d237290 */ /* 0x000fe2000fffe0ff */
[----:B------:R-:W-:Y:S11]  /*1be0*/  BRA.U !UP0, `(.L_x_25) ;  /* 0x0000000108c87547 */ /* 0x000ff6000b800000 */
[----:B------:R-:W-:Y:S01]  /*1bf0*/  UMOV UR16, UR43 ;  /* 0x0000002b00107c82 */ /* 0x000fe20008000000 */
[----:B------:R-:W-:Y:S01]  /*1c00*/  UMOV UR4, UR6 ;  /* 0x0000000600047c82 */ /* 0x000fe20008000000 */
[----:B------:R-:W-:-:S05]  /*1c10*/  UMOV UR34, URZ ;  /* 0x000000ff00227c82 */ /* 0x000fca0008000000 */
.L_x_31:
[----:B------:R-:W-:Y:S01]  /*1c20*/  ULEA UR33, UR4, UR13, 0x3 ;  /* 0x0000000d04217291 */ /* 0x000fe2000f8e18ff */
[----:B------:R-:W-:Y:S01]  /*1c30*/  @P3 MOV R2, 0xa000 ;  /* 0x0000a00000023802 */ /* 0x000fe20000000f00 */
[----:B--234-:R-:W-:Y:S10]  /*1c40*/  @P0 BRA `(.L_x_26) ;  /* 0x00000000000c0947 */ /* 0x01cff40003800000 */
[----:B------:R-:W-:-:S04]  /*1c50*/  SHF.L.U32 R3, R12, 0x1f, RZ ;  /* 0x0000001f0c037819 */ /* 0x000fc800000006ff */
[----:B------:R-:W2:Y:S02]  /*1c60*/  SYNCS.PHASECHK.TRANS64.TRYWAIT P0, [UR33+0x20], R3 ;  /* 0x00002003ff0075a7 */ /* 0x000ea40008001121 */
[----:B--2---:R-:W-:Y:S05]  /*1c70*/  @!P0 BRA `(.L_x_27) ;  /* 0x0000006400c48947 */ /* 0x004fea0003800000 */
.L_x_26:
[----:B------:R2:W-:Y:S01]  /*1c80*/  @P3 SYNCS.ARRIVE.TRANS64 RZ, [UR33], R2 ;  /* 0x00000002ffff39a7 */ /* 0x0005e20008000021 */
[----:B------:R-:W-:Y:S02]  /*1c90*/  ULOP3.LUT UR5, UR21, 0x2, URZ, 0xfc, !UPT ;  /* 0x0000000215057892 */ /* 0x000fe4000f8efcff */
[----:B------:R-:W-:Y:S02]  /*1ca0*/  UIADD3 UR16, UPT, UPT, UR16, 0x1, URZ ;  /* 0x0000000110107890 */ /* 0x000fe4000fffe0ff */
[----:B------:R-:W-:Y:S02]  /*1cb0*/  UISETP.NE.AND UP0, UPT, UR5, 0x2, UPT ;  /* 0x000000020500788c */ /* 0x000fe4000bf05270 */
[----:B------:R-:W-:-:S07]  /*1cc0*/  UISETP.NE.AND UP2, UPT, UR16, 0x1, UPT ;  /* 0x000000011000788c */ /* 0x000fce000bf45270 */
[----:B------:R-:W-:Y:S05]  /*1cd0*/  BRA.U UP0, `(.L_x_28) ;  /* 0x0000000100047547 */ /* 0x000fea000b800000 */
[----:B------:R-:W-:Y:S05]  /*1ce0*/  BPT.TRAP 0x1 ;  /* 0x000000040000795c */ /* 0x000fea0000300000 */
.L_x_28:
[----:B------:R-:W-:Y:S04]  /*1cf0*/  BSSY.RECONVERGENT B0, `(.L_x_29) ;  /* 0x0000003000007945 */ /* 0x000fe80003800200 */
[----:B------:R-:W-:Y:S05]  /*1d00*/  @!P2 BRA `(.L_x_30) ;  /* 0x000000000004a947 */ /* 0x000fea0003800000 */
[----:B------:R-:W-:Y:S05]  /*1d10*/  BPT.TRAP 0x1 ;  /* 0x000000040000795c */ /* 0x000fea0000300000 */
.L_x_30:
[----:B------:R-:W-:Y:S05]  /*1d20*/  BSYNC.RECONVERGENT B0 ;  /* 0x0000000000007941 */ /* 0x000fea0003800200 */
.L_x_29:
[----:B------:R-:W-:Y:S02]  /*1d30*/  UIADD3 UR5, UPT, UPT, UR4, 0x1, URZ ;  /* 0x0000000104057890 */ /* 0x000fe4000fffe0ff */
[----:B------:R-:W-:Y:S02]  /*1d40*/  ULEA UR32, UR4, UR28, 0xd ;  /* 0x0000001c04207291 */ /* 0x000fe4000f8e68ff */
[----:B------:R-:W-:Y:S02]  /*1d50*/  UISETP.NE.AND UP0, UPT, UR5, 0x4, UPT ;  /* 0x000000040500788c */ /* 0x000fe4000bf05270 */
[----:B------:R-:W-:Y:S02]  /*1d60*/  UIADD3 UR14, UP1, UPT, UR26, 0x80, URZ ;  /* 0x000000801a0e7890 */ /* 0x000fe4000ff3e0ff */
[----:B------:R-:W-:Y:S02]  /*1d70*/  USEL UR7, URZ, 0x1, UP0 ;  /* 0x00000001ff077887 */ /* 0x000fe40008000000 */
[----:B------:R-:W-:-:S02]  /*1d80*/  USEL UR6, UR5, URZ, UP0 ;  /* 0x000000ff05067287 */ /* 0x000fc40008000000 */
[----:B------:R-:W-:Y:S02]  /*1d90*/  ULEA UR8, UR4, UR13, 0xc ;  /* 0x0000000d04087291 */ /* 0x000fe4000f8e60ff */
[----:B------:R-:W-:Y:S01]  /*1da0*/  ULEA UR5, UR6, UR13, 0x3 ;  /* 0x0000000d06057291 */ /* 0x000fe2000f8e18ff */
[----:B------:R-:W-:Y:S01]  /*1db0*/  LOP3.LUT R12, R12, UR7, RZ, 0x3c, !PT ;  /* 0x000000070c0c7c12 */ /* 0x000fe2000f8e3cff */
[----:B------:R-:W-:Y:S02]  /*1dc0*/  ULEA UR32, UR32, UR13, 0x1 ;  /* 0x0000000d20207291 */ /* 0x000fe4000f8e08ff */
[----:B------:R-:W-:Y:S01]  /*1dd0*/  UIADD3 UR4, UP0, UPT, UR26, 0x180, URZ ;  /* 0x000001801a047890 */ /* 0x000fe2000ff1e0ff */
[----:B-1----:R-:W-:Y:S01]  /*1de0*/  SHF.L.U32 R0, R12, 0x1f, RZ ;  /* 0x0000001f0c007819 */ /* 0x002fe200000006ff */
[----:B------:R-:W-:Y:S02]  /*1df0*/  ULOP3.LUT UR33, UR33, 0xfefffff8, URZ, 0xc0, !UPT ;  /* 0xfefffff821217892 */ /* 0x000fe4000f8ec0ff */
[----:B------:R-:W-:Y:S01]  /*1e00*/  UIADD3.X UR15, UPT, UPT, URZ, UR27, URZ, UP1, !UPT ;  /* 0x0000001bff0f7290 */ /* 0x000fe20008ffe4ff */
[----:B------:R3:W4:Y:S01]  /*1e10*/  SYNCS.PHASECHK.TRANS64.TRYWAIT P0, [UR5+0x20], R0 ;  /* 0x00002000ff0075a7 */ /* 0x0007220008001105 */
[----:B------:R-:W-:-:S02]  /*1e20*/  UIADD3 UR32, UPT, UPT, UR32, 0x6400, URZ ;  /* 0x0000640020207890 */ /* 0x000fc4000fffe0ff */
[----:B------:R-:W-:Y:S02]  /*1e30*/  UPRMT UR7, URZ, 0x5410, UR24 ;  /* 0x00005410ff077896 */ /* 0x000fe40008000018 */
[----:B------:R-:W-:Y:S02]  /*1e40*/  UIADD3 UR8, UPT, UPT, UR8, 0x16400, URZ ;  /* 0x0001640008087890 */ /* 0x000fe4000fffe0ff */
[----:B------:R-:W-:Y:S01]  /*1e50*/  UIADD3.X UR5, UPT, UPT, URZ, UR27, URZ, UP0, !UPT ;  /* 0x0000001bff057290 */ /* 0x000fe200087fe4ff */
[----:B------:R-:W-:Y:S01]  /*1e60*/  UMOV UR18, 0x0 ;  /* 0x0000000000127882 */ /* 0x000fe20000000000 */
[----:B------:R-:W-:Y:S01]  /*1e70*/  UMOV UR19, 0x10000000 ;  /* 0x1000000000137882 */ /* 0x000fe20000000000 */
[----:B------:R-:W-:Y:S01]  /*1e80*/  UMOV UR10, UR34 ;  /* 0x00000022000a7c82 */ /* 0x000fe20008000000 */
[----:B------:R-:W-:Y:S01]  /*1e90*/  UMOV UR12, UR36 ;  /* 0x00000024000c7c82 */ /* 0x000fe20008000000 */
[----:B------:R-:W-:Y:S01]  /*1ea0*/  UMOV UR9, UR33 ;  /* 0x0000002100097c82 */ /* 0x000fe20008000000 */
[----:B------:R1:W-:Y:S03]  /*1eb0*/  UTMALDG.3D.MULTICAST.2CTA [UR32], [UR14], UR7, desc[UR18] ;  /* 0x000012200e0073b4 */ /* 0x0003e60008211807 */
[----:B------:R2:W-:Y:S01]  /*1ec0*/  UTMALDG.3D.2CTA [UR8], [UR4], desc[UR18] ;  /* 0x00001208040075b4 */ /* 0x0005e20008211000 */
[----:B-1----:R-:W-:Y:S01]  /*1ed0*/  UIADD3 UR34, UPT, UPT, UR34, 0x40, URZ ;  /* 0x0000004022227890 */ /* 0x002fe2000fffe0ff */
[----:B------:R-:W-:Y:S01]  /*1ee0*/  UMOV UR7, UR29 ;  /* 0x0000001d00077c82 */ /* 0x000fe20008000000 */
[----:B--2---:R-:W-:Y:S01]  /*1ef0*/  UMOV UR4, UR6 ;  /* 0x0000000600047c82 */ /* 0x004fe20008000000 */
[----:B------:R-:W-:Y:S09]  /*1f00*/  BRA.U UP2, `(.L_x_31) ;  /* 0xfffffffd02447547 */ /* 0x000ff2000b83ffff */
.L_x_25:
[----:B------:R-:W-:Y:S01]  /*1f10*/  ULEA UR4, UR6, UR13, 0x3 ;  /* 0x0000000d06047291 */ /* 0x000fe2000f8e18ff */
[----:B-1-3--:R-:W-:Y:S01]  /*1f20*/  SHF.L.U32 R0, R12, 0x1f, RZ ;  /* 0x0000001f0c007819 */ /* 0x00afe200000006ff */
[----:B------:R-:W-:Y:S01]  /*1f30*/  @!P1 SYNCS.ARRIVE.TRANS64.A1T0 RZ, [UR13+0x78], RZ ;  /* 0x000078ffffff99a7 */ /* 0x000fe2000810000d */
[----:B------:R-:W-:-:S06]  /*1f40*/  UISETP.GT.AND UP0, UPT, UR42, UR41, UPT ;  /* 0x000000292a00728c */ /* 0x000fcc000bf04270 */
[----:B--2-4-:R1:W2:Y:S03]  /*1f50*/  SYNCS.PHASECHK.TRANS64.TRYWAIT P0, [UR4+0x20], R0 ;  /* 0x00002000ff0075a7 */ /* 0x0142a60008001104 */
[----:B------:R-:W-:Y:S05]  /*1f60*/  BRA.U !UP0, `(.L_x_32) ;  /* 0x0000000108c07547 */ /* 0x000fea000b800000 */
[----:B------:R-:W-:Y:S01]  /*1f70*/  UIADD3 UR25, UPT, UPT, UR44, UR7, URZ ;  /* 0x000000072c197290 */ /* 0x000fe2000fffe0ff */
[----:B------:R-:W-:-:S11]  /*1f80*/  UMOV UR4, UR6 ;  /* 0x0000000600047c82 */ /* 0x000fd60008000000 */
.L_x_38:
[----:B------:R-:W-:Y:S01]  /*1f90*/  ULEA UR17, UR4, UR13, 0x3 ;  /* 0x0000000d04117291 */ /* 0x000fe2000f8e18ff */
[----:B--2---:R-:W-:Y:S01]  /*1fa0*/  @P3 MOV R2, 0xa000 ;  /* 0x0000a00000023802 */ /* 0x004fe20000000f00 */
[----:B--2-4-:R-:W-:Y:S10]  /*1fb0*/  @P0 BRA `(.L_x_33) ;  /* 0x00000000000c0947 */ /* 0x014ff40003800000 */
[----:B------:R-:W-:-:S04]  /*1fc0*/  SHF.L.U32 R3, R12, 0x1f, RZ ;  /* 0x0000001f0c037819 */ /* 0x000fc800000006ff */
[----:B------:R-:W2:Y:S02]  /*1fd0*/  SYNCS.PHASECHK.TRANS64.TRYWAIT P0, [UR17+0x20], R3 ;  /* 0x00002003ff0075a7 */ /* 0x000ea40008001111 */
[----:B--2---:R-:W-:Y:S05]  /*1fe0*/  @!P0 BRA `(.L_x_34) ;  /* 0x0000006400008947 */ /* 0x004fea0003800000 */
.L_x_33:
[----:B------:R2:W-:Y:S01]  /*1ff0*/  @P3 SYNCS.ARRIVE.TRANS64 RZ, [UR17], R2 ;  /* 0x00000002ffff39a7 */ /* 0x0005e20008000011 */
[----:B------:R-:W-:-:S04]  /*2000*/  ULOP3.LUT UR5, UR21, 0x2, URZ, 0xfc, !UPT ;  /* 0x0000000215057892 */ /* 0x000fc8000f8efcff */
[----:B------:R-:W-:-:S09]  /*2010*/  UISETP.NE.AND UP0, UPT, UR5, 0x2, UPT ;  /* 0x000000020500788c */ /* 0x000fd2000bf05270 */
[----:B------:R-:W-:Y:S05]  /*2020*/  BRA.U UP0, `(.L_x_35) ;  /* 0x0000000100047547 */ /* 0x000fea000b800000 */
[----:B------:R-:W-:Y:S05]  /*2030*/  BPT.TRAP 0x1 ;  /* 0x000000040000795c */ /* 0x000fea0000300000 */
.L_x_35:
[----:B------:R-:W-:Y:S04]  /*2040*/  BSSY.RECONVERGENT B0, `(.L_x_36) ;  /* 0x0000003000007945 */ /* 0x000fe80003800200 */
[----:B------:R-:W-:Y:S05]  /*2050*/  @!P2 BRA `(.L_x_37) ;  /* 0x000000000004a947 */ /* 0x000fea0003800000 */
[----:B------:R-:W-:Y:S05]  /*2060*/  BPT.TRAP 0x1 ;  /* 0x000000040000795c */ /* 0x000fea0000300000 */
.L_x_37:
[----:B------:R-:W-:Y:S05]  /*2070*/  BSYNC.RECONVERGENT B0 ;  /* 0x0000000000007941 */ /* 0x000fea0003800200 */
.L_x_36:
[----:B------:R-:W-:Y:S02]  /*2080*/  UIADD3 UR5, UPT, UPT, UR4, 0x1, URZ ;  /* 0x0000000104057890 */ /* 0x000fe4000fffe0ff */
[----:B------:R-:W-:Y:S02]  /*2090*/  UIADD3 UR14, UP1, UPT, UR26, 0x80, URZ ;  /* 0x000000801a0e7890 */ /* 0x000fe4000ff3e0ff */
[----:B------:R-:W-:Y:S02]  /*20a0*/  UISETP.NE.AND UP0, UPT, UR5, 0x4, UPT ;  /* 0x000000040500788c */ /* 0x000fe4000bf05270 */
[----:B------:R-:W-:Y:S02]  /*20b0*/  ULEA UR16, UR4, UR30, 0xe ;  /* 0x0000001e04107291 */ /* 0x000fe4000f8e70ff */
[----:B------:R-:W-:Y:S02]  /*20c0*/  USEL UR8, URZ, 0x1, UP0 ;  /* 0x00000001ff087887 */ /* 0x000fe40008000000 */
[----:B------:R-:W-:-:S02]  /*20d0*/  USEL UR6, UR5, URZ, UP0 ;  /* 0x000000ff05067287 */ /* 0x000fc40008000000 */
[----:B------:R-:W-:Y:S02]  /*20e0*/  UIADD3 UR22, UP0, UPT, UR26, 0x180, URZ ;  /* 0x000001801a167890 */ /* 0x000fe4000ff1e0ff */
[----:B------:R-:W-:Y:S01]  /*20f0*/  LOP3.LUT R12, R12, UR8, RZ, 0x3c, !PT ;  /* 0x000000080c0c7c12 */ /* 0x000fe2000f8e3cff */
[----:B------:R-:W-:Y:S02]  /*2100*/  ULEA UR8, UR4, UR13, 0xc ;  /* 0x0000000d04087291 */ /* 0x000fe4000f8e60ff */
[----:B------:R-:W-:Y:S01]  /*2110*/  ULEA UR5, UR6, UR13, 0x3 ;  /* 0x0000000d06057291 */ /* 0x000fe2000f8e18ff */
[----:B-1----:R-:W-:Y:S01]  /*2120*/  SHF.L.U32 R0, R12, 0x1f, RZ ;  /* 0x0000001f0c007819 */ /* 0x002fe200000006ff */
[----:B------:R-:W-:Y:S02]  /*2130*/  USHF.L.U32 UR18, UR7, 0x6, URZ ;  /* 0x0000000607127899 */ /* 0x000fe400080006ff */
[----:B------:R-:W-:Y:S02]  /*2140*/  ULOP3.LUT UR17, UR17, 0xfefffff8, URZ, 0xc0, !UPT ;  /* 0xfefffff811117892 */ /* 0x000fe4000f8ec0ff */
[----:B------:R-:W-:-:S02]  /*2150*/  UIADD3.X UR15, UPT, UPT, URZ, UR27, URZ, UP1, !UPT ;  /* 0x0000001bff0f7290 */ /* 0x000fc40008ffe4ff */
[----:B------:R-:W-:Y:S01]  /*2160*/  UPRMT UR4, URZ, 0x5410, UR24 ;  /* 0x00005410ff047896 */ /* 0x000fe20008000018 */
[----:B------:R3:W4:Y:S01]  /*2170*/  SYNCS.PHASECHK.TRANS64.TRYWAIT P0, [UR5+0x20], R0 ;  /* 0x00002000ff0075a7 */ /* 0x0007220008001105 */
[----:B------:R-:W-:Y:S02]  /*2180*/  UIADD3 UR8, UPT, UPT, UR8, 0x16400, URZ ;  /* 0x0001640008087890 */ /* 0x000fe4000fffe0ff */
[----:B------:R-:W-:Y:S01]  /*2190*/  UIADD3.X UR23, UPT, UPT, URZ, UR27, URZ, UP0, !UPT ;  /* 0x0000001bff177290 */ /* 0x000fe200087fe4ff */
[----:B------:R-:W-:Y:S01]  /*21a0*/  UMOV UR32, 0x0 ;  /* 0x0000000000207882 */ /* 0x000fe20000000000 */
[----:B------:R-:W-:Y:S01]  /*21b0*/  UMOV UR33, 0x10000000 ;  /* 0x1000000000217882 */ /* 0x000fe20000000000 */
[----:B------:R-:W-:Y:S01]  /*21c0*/  UMOV UR19, UR35 ;  /* 0x0000002300137c82 */ /* 0x000fe20008000000 */
[----:B------:R-:W-:Y:S01]  /*21d0*/  UMOV UR20, UR36 ;  /* 0x0000002400147c82 */ /* 0x000fe20008000000 */
[----:B------:R-:W-:Y:S01]  /*21e0*/  UMOV UR12, UR36 ;  /* 0x00000024000c7c82 */ /* 0x000fe20008000000 */
[----:B------:R-:W-:Y:S01]  /*21f0*/  UMOV UR9, UR17 ;  /* 0x0000001100097c82 */ /* 0x000fe20008000000 */
[----:B------:R-:W-:Y:S01]  /*2200*/  UMOV UR10, UR18 ;  /* 0x00000012000a7c82 */ /* 0x000fe20008000000 */
[----:B------:R1:W-:Y:S01]  /*2210*/  UTMALDG.3D.MULTICAST.2CTA [UR16], [UR14], UR4, desc[UR32] ;  /* 0x000020100e0073b4 */ /* 0x0003e20008211804 */
[----:B------:R-:W-:-:S04]  /*2220*/  UIADD3 UR7, UPT, UPT, UR7, 0x1, URZ ;  /* 0x0000000107077890 */ /* 0x000fc8000fffe0ff */
[----:B------:R-:W-:Y:S01]  /*2230*/  UISETP.NE.AND UP0, UPT, UR7, UR25, UPT ;  /* 0x000000190700728c */ /* 0x000fe2000bf05270 */
[----:B------:R3:W-:Y:S01]  /*2240*/  UTMALDG.3D.2CTA [UR8], [UR22], desc[UR32] ;  /* 0x00002008160075b4 */ /* 0x0007e20008211000 */
[----:B-1----:R-:W-:-:S07]  /*2250*/  UMOV UR4, UR6 ;  /* 0x0000000600047c82 */ /* 0x002fce0008000000 */
[----:B---3--:R-:W-:Y:S05]  /*2260*/  BRA.U UP0, `(.L_x_38) ;  /* 0xfffffffd00487547 */ /* 0x008fea000b83ffff */
.L_x_32:
[C---:B------:R-:W-:Y:S01]  /*2270*/  LEA R3, R11.reuse, UR13, 0x3 ;  /* 0x0000000d0b037c11 */ /* 0x040fe2000f8e18ff */
[----:B------:R-:W-:Y:S01]  /*2280*/  NOP ;  /* 0x0000000000007918 */ /* 0x000fe20000000000 */
[----:B-1----:R-:W-:Y:S02]  /*2290*/  SHF.L.U32 R0, R10, 0x1f, RZ ;  /* 0x0000001f0a007819 */ /* 0x002fe400000006ff */
[----:B------:R-:W-:Y:S02]  /*22a0*/  LEA R5, R11, UR13, 0x4 ;  /* 0x0000000d0b057c11 */ /* 0x000fe4000f8e20ff */
[----:B--2-4-:R-:W1:Y:S02]  /*22b0*/  SYNCS.PHASECHK.TRANS64.TRYWAIT P0, [R3+URZ+0x80], R0 ;  /* 0x00008000030075a7 */ /* 0x014e6400080011ff */
[----:B-1----:R-:W-:Y:S05]  /*22c0*/  @!P0 BRA `(.L_x_39) ;  /* 0x0000006000608947 */ /* 0x002fea0003800000 */
.L_x_136:
[----:B------:R-:W2:Y:S01]  /*22d0*/  LDS.128 R4, [R5+0x110] ;  /* 0x0001100005047984 */ /* 0x000ea20000000c00 */
[----:B------:R-:W-:Y:S01]  /*22e0*/  UISETP.GE.AND UP0, UPT, UR40, 0x1, UPT ;  /* 0x000000012800788c */ /* 0x000fe2000bf06270 */
[----:B------:R-:W-:Y:S01]  /*22f0*/  @!PT LDS RZ, [RZ] ;  /* 0x00000000fffff984 */ /* 0x000fe20000000800 */
[----:B------:R-:W-:Y:S01]  /*2300*/  @!PT LDS RZ, [RZ] ;  /* 0x00000000fffff984 */ /* 0x000fe20000000800 */
[----:B------:R-:W-:Y:S01]  /*2310*/  @!PT LDS RZ, [RZ] ;  /* 0x00000000fffff984 */ /* 0x000fe20000000800 */
[----:B------:R-:W-:Y:S01]  /*2320*/  @!PT LDS RZ, [RZ] ;  /* 0x00000000fffff984 */ /* 0x000fe20000000800 */
[----:B------:R3:W-:Y:S06]  /*2330*/  MEMBAR.ALL.CTA ;  /* 0x0000000000007992 */ /* 0x0007ec0000008000 */
[----:B---3--:R-:W3:Y:S01]  /*2340*/  FENCE.VIEW.ASYNC.S ;  /* 0x00000000000073c6 */ /* 0x008ee20000000000 */
[----:B--2---:R-:W-:-:S13]  /*2350*/  LOP3.LUT P0, RZ, R6, 0x1, RZ, 0xc0, !PT ;  /* 0x0000000106ff7812 */ /* 0x004fda000780c0ff */
[----:B---3--:R-:W-:Y:S01]  /*2360*/  VOTEU.ANY UP1, P0 ;  /* 0x0000000000ff7886 */ /* 0x008fe20000020100 */
[----:B------:R-:W-:-:S13]  /*2370*/  PLOP3.LUT P0, PT, PT, PT, UP1, 0x80, 0x8 ;  /* 0x000000000008781c */ /* 0x000fda0003f0f018 */
[----:B-1----:R-:W-:Y:S02]  /*2380*/  @P0 LOP3.LUT R0, R5, 0xffff, RZ, 0xc0, !PT ;  /* 0x0000ffff05000812 */ /* 0x002fe400078ec0ff */
[----:B------:R-:W-:Y:S02]  /*2390*/  @P0 MOV R2, R4 ;  /* 0x0000000400020202 */ /* 0x000fe40000000f00 */
[----:B------:R-:W-:Y:S01]  /*23a0*/  @P0 R2UR UR5, R0 ;  /* 0x00000000000502ca */ /* 0x000fe200000e0000 */
[----:B------:R-:W-:Y:S01]  /*23b0*/  VIADD R0, R3, 0x90 ;  /* 0x0000009003007836 */ /* 0x000fe20000000000 */
[----:B------:R-:W-:Y:S02]  /*23c0*/  @P0 SHF.R.U32.HI R4, RZ, 0x10, R5 ;  /* 0x00000010ff040819 */ /* 0x000fe40000011605 */
[----:B------:R-:W-:Y:S02]  /*23d0*/  @P0 R2UR UR7, R2 ;  /* 0x00000000020702ca */ /* 0x000fe400000e0000 */
[----:B------:R-:W-:-:S02]  /*23e0*/  PRMT R0, RZ, 0x654, R0 ;  /* 0x00000654ff007816 */ /* 0x000fc40000000000 */
[----:B------:R-:W-:Y:S02]  /*23f0*/  @P0 R2UR UR4, R4 ;  /* 0x00000000040402ca */ /* 0x000fe400000e0000 */
[----:B------:R1:W-:Y:S03]  /*2400*/  SYNCS.ARRIVE.TRANS64.RED.A1T0 RZ, [R0+URZ], RZ ;  /* 0x000000ff00ff79a7 */ /* 0x0003e600081004ff */
[----:B------:R-:W-:-:S04]  /*2410*/  @UP1 UMOV UR31, UR5 ;  /* 0x00000005001f1c82 */ /* 0x000fc80008000000 */
[----:B------:R-:W-:-:S04]  /*2420*/  @UP1 UMOV UR37, UR7 ;  /* 0x0000000700251c82 */ /* 0x000fc80008000000 */
[----:B------:R-:W-:Y:S01]  /*2430*/  @UP1 UMOV UR36, UR4 ;  /* 0x0000000400241c82 */ /* 0x000fe20008000000 */
[----:B------:R-:W-:Y:S05]  /*2440*/  BRA.U !UP0, `(.L_x_40) ;  /* 0x0000000108d47547 */ /* 0x000fea000b800000 */
[----:B------:R-:W2:Y:S01]  /*2450*/  LDCU.128 UR16, c[0x0][0xb10] ;  /* 0x00016200ff1077ac */ /* 0x000ea20008000c00 */
[----:B------:R-:W3:Y:S01]  /*2460*/  LDCU UR12, c[0x0][0xb20] ;  /* 0x00016400ff0c77ac */ /* 0x000ee20008000800 */
[----:B------:R-:W4:Y:S01]  /*2470*/  LDCU UR20, c[0x0][0xb0c] ;  /* 0x00016180ff1477ac */ /* 0x000f220008000800 */
[----:B------:R-:W1:Y:S01]  /*2480*/  LDCU.64 UR8, c[0x0][0xb28] ;  /* 0x00016500ff0877ac */ /* 0x000e620008000a00 */
[----:B------:R-:W-:Y:S02]  /*2490*/  UISETP.NE.AND UP3, UPT, UR40, 0x1, UPT ;  /* 0x000000012800788c */ /* 0x000fe4000bf65270 */
[----:B--2---:R-:W-:Y:S02]  /*24a0*/  UIMAD.WIDE.U32 UR10, UR38, UR19, URZ ;  /* 0x00000013260a72a5 */ /* 0x004fe4000f8e00ff */
[----:B------:R-:W-:Y:S02]  /*24b0*/  UIMAD.WIDE.U32 UR4, UR39, UR16, URZ ;  /* 0x00000010270472a5 */ /* 0x000fe4000f8e00ff */
[----:B------:R-:W-:-:S02]  /*24c0*/  UISETP.NE.AND UP0, UPT, UR18, 0x1, UPT ;  /* 0x000000011200788c */ /* 0x000fc4000bf05270 */
[----:B------:R-:W-:Y:S01]  /*24d0*/  UIMAD.WIDE.U32 UR22, UR31, UR19, URZ ;  /* 0x000000131f1672a5 */ /* 0x000fe2000f8e00ff */
[----:B------:R-:W-:Y:S02]  /*24e0*/  UMOV UR10, UR11 ;  /* 0x0000000b000a7c82 */ /* 0x000fe40008000000 */
[----:B------:R-:W-:Y:S01]  /*24f0*/  UMOV UR4, UR5 ;  /* 0x0000000500047c82 */ /* 0x000fe20008000000 */
[----:B---3--:R-:W-:Y:S02]  /*2500*/  USHF.R.U32.HI UR10, URZ, UR12, UR10 ;  /* 0x0000000cff0a7299 */ /* 0x008fe4000801160a */
[----:B----4-:R-:W-:Y:S02]  /*2510*/  UISETP.NE.AND UP2, UPT, UR20, 0x1, UPT ;  /* 0x000000011400788c */ /* 0x010fe4000bf45270 */
[----:B------:R-:W-:Y:S02]  /*2520*/  USHF.R.U32.HI UR4, URZ, UR17, UR4 ;  /* 0x00000011ff047299 */ /* 0x000fe40008011604 */
[----:B------:R-:W-:-:S02]  /*2530*/  USEL UR5, UR38, UR10, !UP0 ;  /* 0x0000000a26057287 */ /* 0x000fc4000c000000 */
[----:B------:R-:W-:Y:S02]  /*2540*/  USEL UR7, UR39, UR4, !UP2 ;  /* 0x0000000427077287 */ /* 0x000fe4000d000000 */
[----:B-1----:R-:W-:Y:S01]  /*2550*/  UIMAD.WIDE.U32 UR10, UR5, UR8, URZ ;  /* 0x00000008050a72a5 */ /* 0x002fe2000f8e00ff */
[----:B------:R-:W-:Y:S01]  /*2560*/  UMOV UR4, UR23 ;  /* 0x0000001700047c82 */ /* 0x000fe20008000000 */
[----:B------:R-:W-:Y:S02]  /*2570*/  UIMAD.WIDE.U32 UR14, UR37, UR16, URZ ;  /* 0x00000010250e72a5 */ /* 0x000fe4000f8e00ff */
[----:B------:R-:W-:-:S03]  /*2580*/  UIMAD.WIDE.U32 UR22, UR7, UR8, URZ ;  /* 0x00000008071672a5 */ /* 0x000fc6000f8e00ff */
[----:B------:R-:W-:Y:S01]  /*2590*/  UMOV UR10, UR11 ;  /* 0x0000000b000a7c82 */ /* 0x000fe20008000000 */
[----:B------:R-:W-:Y:S02]  /*25a0*/  USHF.R.U32.HI UR4, URZ, UR12, UR4 ;  /* 0x0000000cff047299 */ /* 0x000fe40008011604 */
[----:B------:R-:W-:Y:S01]  /*25b0*/  @UP3 USHF.R.U32.HI UR5, URZ, UR9, UR10 ;  /* 0x00000009ff053299 */ /* 0x000fe2000801160a */
[----:B------:R-:W-:Y:S01]  /*25c0*/  UMOV UR14, UR15 ;  /* 0x0000000f000e7c82 */ /* 0x000fe20008000000 */
[----:B------:R-:W-:Y:S01]  /*25d0*/  UMOV UR22, UR23 ;  /* 0x0000001700167c82 */ /* 0x000fe20008000000 */
[----:B------:R-:W-:Y:S02]  /*25e0*/  USHF.R.U32.HI UR17, URZ, UR17, UR14 ;  /* 0x00000011ff117299 */ /* 0x000fe4000801160e */
[----:B------:R-:W-:Y:S02]  /*25f0*/  USEL UR4, UR31, UR4, !UP0 ;  /* 0x000000041f047287 */ /* 0x000fe4000c000000 */
[----:B------:R-:W-:-:S02]  /*2600*/  @UP3 USHF.R.U32.HI UR7, URZ, UR9, UR22 ;  /* 0x00000009ff073299 */ /* 0x000fc40008011616 */
[----:B------:R-:W-:Y:S02]  /*2610*/  UIMAD UR10, UR40, UR5, URZ ;  /* 0x00000005280a72a4 */ /* 0x000fe4000f8e02ff */
[----:B------:R-:W-:Y:S02]  /*2620*/  USEL UR5, UR37, UR17, !UP2 ;  /* 0x0000001125057287 */ /* 0x000fe4000d000000 */
[----:B------:R-:W-:Y:S02]  /*2630*/  UIMAD UR12, UR40, UR7, URZ ;  /* 0x00000007280c72a4 */ /* 0x000fe4000f8e02ff */
[----:B------:R-:W-:Y:S02]  /*2640*/  UISETP.GE.AND UP0, UPT, UR4, UR10, UPT ;  /* 0x0000000a0400728c */ /* 0x000fe4000bf06270 */
[----:B------:R-:W-:Y:S02]  /*2650*/  UIMAD.WIDE.U32 UR10, UR4, UR8, URZ ;  /* 0x00000008040a72a5 */ /* 0x000fe4000f8e00ff */
[----:B------:R-:W-:-:S02]  /*2660*/  UISETP.GE.OR UP0, UPT, UR5, UR12, UP0 ;  /* 0x0000000c0500728c */ /* 0x000fc40008706670 */
[----:B------:R-:W-:Y:S02]  /*2670*/  UIMAD.WIDE.U32 UR14, UR5, UR8, URZ ;  /* 0x00000008050e72a5 */ /* 0x000fe4000f8e00ff */
[----:B------:R-:W-:Y:S01]  /*2680*/  UIADD3 UR12, UPT, UPT, -UR5, URZ, URZ ;  /* 0x000000ff050c7290 */ /* 0x000fe2000fffe1ff */
[----:B------:R-:W-:Y:S01]  /*2690*/  UMOV UR10, UR11 ;  /* 0x0000000b000a7c82 */ /* 0x000fe20008000000 */
[----:B------:R-:W-:Y:S02]  /*26a0*/  UIADD3 UR11, UPT, UPT, -UR4, URZ, URZ ;  /* 0x000000ff040b7290 */ /* 0x000fe4000fffe1ff */
[----:B------:R-:W-:-:S03]  /*26b0*/  USHF.R.U32.HI UR10, URZ, UR9, UR10 ;  /* 0x00000009ff0a7299 */ /* 0x000fc6000801160a */
[----:B------:R-:W-:Y:S01]  /*26c0*/  @!UP0 UMOV UR8, UR15 ;  /* 0x0000000f00088c82 */ /* 0x000fe20008000000 */
[----:B------:R-:W-:Y:S02]  /*26d0*/  UIMAD UR11, UR18, UR11, UR31 ;  /* 0x0000000b120b72a4 */ /* 0x000fe4000f8e021f */
[----:B------:R-:W-:Y:S02]  /*26e0*/  USEL UR10, UR4, UR10, !UP3 ;  /* 0x0000000a040a7287 */ /* 0x000fe4000d800000 */
[----:B------:R-:W-:Y:S02]  /*26f0*/  @!UP0 USHF.R.U32.HI UR8, URZ, UR9, UR8 ;  /* 0x00000009ff088299 */ /* 0x000fe40008011608 */
[----:B------:R-:W-:Y:S02]  /*2700*/  UIADD3 UR9, UPT, UPT, -UR10, URZ, URZ ;  /* 0x000000ff0a097290 */ /* 0x000fe4000fffe1ff */
[----:B------:R-:W-:Y:S02]  /*2710*/  @!UP0 USEL UR8, UR5, UR8, !UP3 ;  /* 0x0000000805088287 */ /* 0x000fe4000d800000 */
[----:B------:R-:W-:-:S02]  /*2720*/  UIMAD UR9, UR40, UR9, UR4 ;  /* 0x00000009280972a4 */ /* 0x000fc4000f8e0204 */
[----:B------:R-:W-:Y:S02]  /*2730*/  @!UP0 UIADD3 UR10, UPT, UPT, UR10, -UR8, URZ ;  /* 0x800000080a0a8290 */ /* 0x000fe4000fffe0ff */
[----:B------:R-:W-:Y:S02]  /*2740*/  @!UP0 UIMAD UR8, UR9, UR7, UR8 ;  /* 0x00000007090882a4 */ /* 0x000fe4000f8e0208 */
[----:B------:R-:W-:Y:S02]  /*2750*/  @!UP0 UIMAD UR4, UR40, UR10, UR5 ;  /* 0x0000000a280482a4 */ /* 0x000fe4000f8e0205 */
[----:B------:R-:W-:Y:S02]  /*2760*/  UIMAD UR7, UR20, UR12, UR37 ;  /* 0x0000000c140772a4 */ /* 0x000fe4000f8e0225 */
[----:B------:R-:W-:Y:S01]  /*2770*/  UIMAD UR31, UR4, UR18, UR11 ;  /* 0x00000012041f72a4 */ /* 0x000fe2000f8e020b */
[----:B------:R-:W-:Y:S02]  /*2780*/  @!UP0 UMOV UR5, UR8 ;  /* 0x0000000800058c82 */ /* 0x000fe40008000000 */
[----:B------:R-:W-:-:S12]  /*2790*/  UIMAD UR37, UR5, UR20, UR7 ;  /* 0x00000014052572a4 */ /* 0x000fd8000f8e0207 */
.L_x_40:
[----:B------:R-:W2:Y:S02]  /*27a0*/  LDCU UR4, c[0x0][0xb30] ;  /* 0x00016600ff0477ac */ /* 0x000ea40008000800 */
[----:B--2---:R-:W-:-:S09]  /*27b0*/  UISETP.NE.AND UP0, UPT, UR4, 0x1, UPT ;  /* 0x000000010400788c */ /* 0x004fd2000bf05270 */
[----:B------:R-:W-:Y:S05]  /*27c0*/  BRA.U UP0, `(.L_x_41) ;  /* 0x0000000100447547 */ /* 0x000fea000b800000 */
[----:B------:R-:W2:Y:S01]  /*27d0*/  LDCU.128 UR16, c[0x0][0xb10] ;  /* 0x00016200ff1077ac */ /* 0x000ea20008000c00 */
[----:B------:R-:W3:Y:S01]  /*27e0*/  LDCU UR10, c[0x0][0xb0c] ;  /* 0x00016180ff0a77ac */ /* 0x000ee20008000800 */
[----:B------:R-:W4:Y:S01]  /*27f0*/  LDCU UR7, c[0x0][0xb20] ;  /* 0x00016400ff0777ac */ /* 0x000f220008000800 */
[----:B--2---:R-:W-:Y:S02]  /*2800*/  UIMAD.WIDE.U32 UR8, UR37, UR16, URZ ;  /* 0x00000010250872a5 */ /* 0x004fe4000f8e00ff */
[----:B------:R-:W-:Y:S02]  /*2810*/  UIMAD.WIDE.U32 UR4, UR31, UR19, URZ ;  /* 0x000000131f0472a5 */ /* 0x000fe4000f8e00ff */
[----:B---3--:R-:W-:Y:S02]  /*2820*/  UISETP.NE.AND UP2, UPT, UR10, 0x1, UPT ;  /* 0x000000010a00788c */ /* 0x008fe4000bf45270 */
[----:B------:R-:W-:Y:S01]  /*2830*/  UISETP.NE.AND UP0, UPT, UR18, 0x1, UPT ;  /* 0x000000011200788c */ /* 0x000fe2000bf05270 */
[----:B------:R-:W-:-:S02]  /*2840*/  UMOV UR8, UR9 ;  /* 0x0000000900087c82 */ /* 0x000fc40008000000 */
[----:B------:R-:W-:Y:S01]  /*2850*/  UMOV UR4, UR5 ;  /* 0x0000000500047c82 */ /* 0x000fe20008000000 */
[----:B------:R-:W-:Y:S02]  /*2860*/  USHF.R.U32.HI UR17, URZ, UR17, UR8 ;  /* 0x00000011ff117299 */ /* 0x000fe40008011608 */
[----:B----4-:R-:W-:Y:S02]  /*2870*/  USHF.R.U32.HI UR4, URZ, UR7, UR4 ;  /* 0x00000007ff047299 */ /* 0x010fe40008011604 */
[----:B------:R-:W-:Y:S02]  /*2880*/  USEL UR5, UR37, UR17, !UP2 ;  /* 0x0000001125057287 */ /* 0x000fe4000d000000 */
[----:B------:R-:W-:-:S04]  /*2890*/  USEL UR4, UR31, UR4, !UP0 ;  /* 0x000000041f047287 */ /* 0x000fc8000c000000 */
[----:B------:R-:W-:Y:S02]  /*28a0*/  UIADD3 UR7, UPT, UPT, UR5, -UR4, URZ ;  /* 0x8000000405077290 */ /* 0x000fe4000fffe0ff */
[----:B------:R-:W-:Y:S02]  /*28b0*/  UIADD3 UR4, UPT, UPT, -UR5, UR4, URZ ;  /* 0x0000000405047290 */ /* 0x000fe4000fffe1ff */
[----:B------:R-:W-:Y:S02]  /*28c0*/  UIMAD UR31, UR7, UR18, UR31 ;  /* 0x00000012071f72a4 */ /* 0x000fe4000f8e021f */
[----:B------:R-:W-:-:S12]  /*28d0*/  UIMAD UR37, UR4, UR10, UR37 ;  /* 0x0000000a042572a4 */ /* 0x000fd8000f8e0225 */
.L_x_41:
[----:B------:R-:W-:Y:S01]  /*28e0*/  VIADD R11, R11, 0x1 ;  /* 0x000000010b0b7836 */ /* 0x000fe20000000000 */
[----:B------:R-:W-:Y:S02]  /*28f0*/  R2UR UR5, R87 ;  /* 0x00000000570572ca */ /* 0x000fe400000e0000 */
[----:B------:R-:W-:Y:S02]  /*2900*/  R2UR UR4, R86 ;  /* 0x00000000560472ca */ /* 0x000fe400000e0000 */
[C---:B------:R-:W-:Y:S02]  /*2910*/  ISETP.NE.AND P0, PT, R11.reuse, 0x2, PT ;  /* 0x000000020b00780c */ /* 0x040fe40003f05270 */
[----:B------:R-:W-:Y:S02]  /*2920*/  PLOP3.LUT P1, PT, PT, PT, PT, 0x80, 0x8 ;  /* 0x000000000008781c */ /* 0x000fe40003f2f070 */
[----:B------:R-:W-:Y:S02]  /*2930*/  SEL R3, RZ, 0x1, P0 ;  /* 0x00000001ff037807 */ /* 0x000fe40000000000 */
[----:B------:R-:W-:-:S02]  /*2940*/  SEL R11, R11, RZ, P0 ;  /* 0x000000ff0b0b7207 */ /* 0x000fc40000000000 */
[----:B------:R-:W-:Y:S01]  /*2950*/  LOP3.LUT R10, R10, R3, RZ, 0x3c, !PT ;  /* 0x000000030a0a7212 */ /* 0x000fe200078e3cff */
[----:B------:R-:W-:Y:S02]  /*2960*/  UIADD3 UR25, UPT, UPT, UR37, UR5, URZ ;  /* 0x0000000525197290 */ /* 0x000fe4000fffe0ff */
[----:B------:R-:W-:Y:S01]  /*2970*/  UIADD3 UR32, UPT, UPT, UR31, UR4, URZ ;  /* 0x000000041f207290 */ /* 0x000fe2000fffe0ff */
[----:B------:R-:W-:Y:S11]  /*2980*/  BRA.U UP1, `(.L_x_42) ;  /* 0xfffffff101387547 */ /* 0x000ff6000b83ffff */
[----:B------:R-:W-:Y:S01]  /*2990*/  UIADD3 UR13, UPT, UPT, UR13, 0x20, URZ ;  /* 0x000000200d0d7890 */ /* 0x000fe2000fffe0ff */
[----:B------:R-:W-:-:S03]  /*29a0*/  SHF.L.U32 R3, R12, 0x1f, RZ ;  /* 0x0000001f0c037819 */ /* 0x000fc600000006ff */
[----:B------:R-:W-:-:S09]  /*29b0*/  ULEA UR4, UR6, UR13, 0x3 ;  /* 0x0000000d06047291 */ /* 0x000fd2000f8e18ff */
[----:B------:R-:W2:Y:S02]  /*29c0*/  SYNCS.PHASECHK.TRANS64.TRYWAIT P0, [UR4], R3 ;  /* 0x00000003ff0075a7 */ /* 0x000ea40008001104 */
[----:B--2---:R-:W-:Y:S05]  /*29d0*/  @!P0 BRA `(.L_x_43) ;  /* 0x0000005800b08947 */ /* 0x004fea0003800000 */
.L_x_138:
[----:B------:R-:W-:-:S04]  /*29e0*/  UIADD3 UR4, UPT, UPT, UR6, 0x1, URZ ;  /* 0x0000000106047890 */ /* 0x000fc8000fffe0ff */
[----:B------:R-:W-:-:S04]  /*29f0*/  UISETP.NE.AND UP0, UPT, UR4, 0x4, UPT ;  /* 0x000000040400788c */ /* 0x000fc8000bf05270 */
[----:B------:R-:W-:Y:S02]  /*2a00*/  USEL UR6, URZ, 0x1, UP0 ;  /* 0x00000001ff067887 */ /* 0x000fe40008000000 */
[----:B------:R-:W-:-:S04]  /*2a10*/  USEL UR4, UR4, URZ, UP0 ;  /* 0x000000ff04047287 */ /* 0x000fc80008000000 */
[----:B------:R-:W-:Y:S01]  /*2a20*/  ULEA UR5, UR4, UR13, 0x3 ;  /* 0x0000000d04057291 */ /* 0x000fe2000f8e18ff */
[----:B------:R-:W-:-:S04]  /*2a30*/  LOP3.LUT R2, R12, UR6, RZ, 0x3c, !PT ;  /* 0x000000060c027c12 */ /* 0x000fc8000f8e3cff */
[----:B-1----:R-:W-:-:S04]  /*2a40*/  SHF.L.U32 R3, R2, 0x1f, RZ ;  /* 0x0000001f02037819 */ /* 0x002fc800000006ff */
[----:B------:R-:W1:Y:S02]  /*2a50*/  SYNCS.PHASECHK.TRANS64.TRYWAIT P0, [UR5], R3 ;  /* 0x00000003ff0075a7 */ /* 0x000e640008001105 */
[----:B-1----:R-:W-:Y:S05]  /*2a60*/  @!P0 BRA `(.L_x_44) ;  /* 0x0000005800a48947 */ /* 0x002fea0003800000 */
.L_x_140:
        /* <DEDUP_REMOVED lines=9> */
.L_x_142:
[----:B------:R-:W-:-:S04]  /*2b00*/  UIADD3 UR4, UPT, UPT, UR4, 0x1, URZ ;  /* 0x0000000104047890 */ /* 0x000fc8000fffe0ff */
[----:B------:R-:W-:-:S04]  /*2b10*/  UISETP.NE.AND UP0, UPT, UR4, 0x4, UPT ;  /* 0x000000040400788c */ /* 0x000fc8000bf05270 */
[----:B------:R-:W-:Y:S02]  /*2b20*/  USEL UR5, URZ, 0x1, UP0 ;  /* 0x00000001ff057887 */ /* 0x000fe40008000000 */
[----:B------:R-:W-:-:S04]  /*2b30*/  USEL UR4, UR4, URZ, UP0 ;  /* 0x000000ff04047287 */ /* 0x000fc80008000000 */
[----:B------:R-:W-:Y:S01]  /*2b40*/  ULEA UR4, UR4, UR13, 0x3 ;  /* 0x0000000d04047291 */ /* 0x000fe2000f8e18ff */
[----:B-1----:R-:W-:-:S04]  /*2b50*/  LOP3.LUT R3, R2, UR5, RZ, 0x3c, !PT ;  /* 0x0000000502037c12 */ /* 0x002fc8000f8e3cff */
[----:B------:R-:W-:Y:S01]  /*2b60*/  SHF.L.U32 R3, R3, 0x1f, RZ ;  /* 0x0000001f03037819 */ /* 0x000fe200000006ff */
[----:B------:R-:W-:-:S07]  /*2b70*/  IMAD.U32 R0, RZ, RZ, UR4 ;  /* 0x00000004ff007e24 */ /* 0x000fce000f8e00ff */
.L_x_46:
[----:B-1----:R1:W2:Y:S02]  /*2b80*/  SYNCS.PHASECHK.TRANS64.TRYWAIT P0, [R0+URZ], R3 ;  /* 0x00000003000075a7 */ /* 0x0022a400080011ff */
[----:B--2---:R-:W-:Y:S05]  /*2b90*/  @!P0 NANOSLEEP.SYNCS 0x989680 ;  /* 0x009896800000895d */ /* 0x004fea0003900000 */
[----:B------:R-:W2:Y:S02]  /*2ba0*/  @!P0 SYNCS.PHASECHK.TRANS64 P0, [R0+URZ], R3 ;  /* 0x00000003000085a7 */ /* 0x000ea400080010ff */
[----:B--2---:R-:W-:Y:S05]  /*2bb0*/  @P0 EXIT ;  /* 0x000000000000094d */ /* 0x004fea0003800000 */
[----:B------:R-:W-:Y:S05]  /*2bc0*/  BRA `(.L_x_46) ;  /* 0xfffffffc00ec7947 */ /* 0x000fea000383ffff */
.L_x_22:
[----:B------:R-:W1:Y:S02]  /*2bd0*/  S2UR UR4, SR_CgaCtaId ;  /* 0x00000000000479c3 */ /* 0x000e640000008800 */
[----:B-1----:R-:W-:-:S04]  /*2be0*/  UISETP.NE.AND UP0, UPT, UR4, URZ, UPT ;  /* 0x000000ff0400728c */ /* 0x002fc8000bf05270 */
[----:B------:R-:W-:-:S09]  /*2bf0*/  UISETP.NE.OR UP0, UPT, UR13, 0x1, UP0 ;  /* 0x000000010d00788c */ /* 0x000fd20008705670 */
[----:B------:R-:W-:Y:S05]  /*2c00*/  BRA.U UP0, `(.L_x_47) ;  /* 0x00000005004c7547 */ /* 0x000fea000b800000 */
[----:B------:R-:W1:Y:S01]  /*2c10*/  S2UR UR5, SR_CgaCtaId ;  /* 0x00000000000579c3 */ /* 0x000e620000008800 */
[----:B------:R-:W-:Y:S01]  /*2c20*/  UMOV UR4, 0x400 ;  /* 0x0000040000047882 */ /* 0x000fe20000000000 */
[----:B------:R-:W-:Y:S01]  /*2c30*/  ISETP.GE.U32.AND P2, PT, R3, 0x4, PT ;  /* 0x000000040300780c */ /* 0x000fe20003f46070 */
[----:B------:R-:W-:Y:S01]  /*2c40*/  IMAD.MOV.U32 R12, RZ, RZ, 0x1 ;  /* 0x00000001ff0c7424 */ /* 0x000fe200078e00ff */
[----:B------:R-:W-:Y:S02]  /*2c50*/  CS2R R10, SRZ ;  /* 0x00000000000a7805 */ /* 0x000fe4000001ff00 */
[----:B------:R-:W-:Y:S01]  /*2c60*/  CS2R R8, SRZ ;  /* 0x0000000000087805 */ /* 0x000fe2000001ff00 */
[----:B-1----:R-:W-:-:S03]  /*2c70*/  ULEA UR6, UR5, UR4, 0x18 ;  /* 0x0000000405067291 */ /* 0x002fc6000f8ec0ff */
[----:B------:R-:W-:-:S09]  /*2c80*/  UMOV UR5, URZ ;  /* 0x000000ff00057c82 */ /* 0x000fd20008000000 */
.L_x_51:
[----:B------:R-:W-:Y:S02]  /*2c90*/  LEA R0, R8, UR6, 0x3 ;  /* 0x0000000608007c11 */ /* 0x000fe4000f8e18ff */
[----:B------:R-:W-:-:S03]  /*2ca0*/  SHF.L.U32 R5, R9, 0x1f, RZ ;  /* 0x0000001f09057819 */ /* 0x000fc600000006ff */
[----:B------:R-:W-:Y:S01]  /*2cb0*/  VIADD R4, R0, 0xf0 ;  /* 0x000000f000047836 */ /* 0x000fe20000000000 */
[----:B------:R-:W1:Y:S02]  /*2cc0*/  SYNCS.PHASECHK.TRANS64.TRYWAIT P0, [R0+URZ+0xe0], R5 ;  /* 0x0000e005000075a7 */ /* 0x000e6400080011ff */
[----:B-1----:R-:W-:Y:S05]  /*2cd0*/  @!P0 BRA `(.L_x_48) ;  /* 0x0000005800388947 */ /* 0x002fea0003800000 */
.L_x_143:
[----:B------:R-:W-:Y:S01]  /*2ce0*/  ULEA UR4, UR5, UR6, 0x3 ;  /* 0x0000000605047291 */ /* 0x000fe2000f8e18ff */
[----:B------:R-:W-:Y:S01]  /*2cf0*/  PRMT R4, RZ, 0x654, R4 ;  /* 0x00000654ff047816 */ /* 0x000fe20000000004 */
[----:B-1----:R-:W-:Y:S01]  /*2d00*/  @!P2 IMAD.MOV.U32 R5, RZ, RZ, 0x10 ;  /* 0x00000010ff05a424 */ /* 0x002fe200078e00ff */
[----:B------:R-:W-:Y:S01]  /*2d10*/  SHF.L.U32 R7, R12, 0x1f, RZ ;  /* 0x0000001f0c077819 */ /* 0x000fe200000006ff */
[----:B------:R-:W-:Y:S01]  /*2d20*/  UIADD3 UR7, UPT, UPT, UR4, 0x80, URZ ;  /* 0x0000008004077890 */ /* 0x000fe2000fffe0ff */
[----:B------:R1:W-:Y:S05]  /*2d30*/  SYNCS.ARRIVE.TRANS64.RED.A1T0 RZ, [R4+URZ], RZ ;  /* 0x000000ff04ff79a7 */ /* 0x0003ea00081004ff */
[----:B------:R-:W-:Y:S01]  /*2d40*/  IMAD.U32 R0, RZ, RZ, UR7 ;  /* 0x00000007ff007e24 */ /* 0x000fe2000f8e00ff */
[----:B------:R-:W2:Y:S04]  /*2d50*/  SYNCS.PHASECHK.TRANS64.TRYWAIT P0, [UR4+0x90], R7 ;  /* 0x00009007ff0075a7 */ /* 0x000ea80008001104 */
[----:B------:R-:W-:Y:S01]  /*2d60*/  PRMT R13, R3, 0x654, R0 ;  /* 0x00000654030d7816 */ /* 0x000fe20000000000 */
[----:B-12---:R-:W-:Y:S06]  /*2d70*/  @!P0 BRA `(.L_x_49) ;  /* 0x0000005800248947 */ /* 0x006fec0003800000 */
.L_x_145:
[----:B------:R-:W-:Y:S01]  /*2d80*/  ULEA UR8, UR5, UR6, 0x4 ;  /* 0x0000000605087291 */ /* 0x000fe2000f8e20ff */
[----:B------:R-:W-:Y:S01]  /*2d90*/  SEL R2, R13, R2, !P2 ;  /* 0x000000020d027207 */ /* 0x000fe20005000000 */
[----:B------:R-:W-:Y:S01]  /*2da0*/  UIADD3 UR9, UPT, UPT, UR4, 0x80, URZ ;  /* 0x0000008004097890 */ /* 0x000fe2000fffe0ff */
[----:B-1----:R-:W-:Y:S01]  /*2db0*/  LEA R0, R11, UR6, 0x3 ;  /* 0x000000060b007c11 */ /* 0x002fe2000f8e18ff */
[----:B------:R-:W-:Y:S01]  /*2dc0*/  UIADD3 UR8, UPT, UPT, UR8, 0x110, URZ ;  /* 0x0000011008087890 */ /* 0x000fe2000fffe0ff */
[----:B------:R1:W-:Y:S01]  /*2dd0*/  @!P2 SYNCS.ARRIVE.TRANS64.RED RZ, [R2+URZ], R5 ;  /* 0x0000000502ffa9a7 */ /* 0x0003e200080004ff */
[----:B------:R-:W-:Y:S01]  /*2de0*/  UIADD3 UR4, UPT, UPT, UR5, 0x1, URZ ;  /* 0x0000000105047890 */ /* 0x000fe2000fffe0ff */
[----:B------:R-:W-:-:S03]  /*2df0*/  VIADD R8, R8, 0x1 ;  /* 0x0000000108087836 */ /* 0x000fc60000000000 */
[----:B------:R-:W-:Y:S02]  /*2e00*/  UISETP.NE.AND UP0, UPT, UR4, 0x2, UPT ;  /* 0x000000020400788c */ /* 0x000fe4000bf05270 */
[----:B------:R-:W-:Y:S01]  /*2e10*/  ISETP.NE.AND P0, PT, R8, 0x2, PT ;  /* 0x000000020800780c */ /* 0x000fe20003f05270 */
[----:B------:R-:W-:Y:S06]  /*2e20*/  UGETNEXTWORKID.BROADCAST [UR8], [UR9] ;  /* 0x00000000080073ca */ /* 0x000fec0008000100 */
[----:B------:R-:W-:Y:S02]  /*2e30*/  USEL UR7, URZ, 0x1, UP0 ;  /* 0x00000001ff077887 */ /* 0x000fe40008000000 */
[----:B------:R-:W-:-:S04]  /*2e40*/  USEL UR5, UR4, URZ, UP0 ;  /* 0x000000ff04057287 */ /* 0x000fc80008000000 */
[----:B------:R-:W-:Y:S02]  /*2e50*/  LOP3.LUT R12, R12, UR7, RZ, 0x3c, !PT ;  /* 0x000000070c0c7c12 */ /* 0x000fe4000f8e3cff */
[----:B-1----:R-:W-:-:S04]  /*2e60*/  SHF.L.U32 R5, R10, 0x1f, RZ ;  /* 0x0000001f0a057819 */ /* 0x002fc800000006ff */
[----:B------:R-:W1:Y:S02]  /*2e70*/  SYNCS.PHASECHK.TRANS64.TRYWAIT P1, [R0+URZ+0x80], R5 ;  /* 0x00008005000075a7 */ /* 0x000e6400080211ff */
[----:B-1----:R-:W-:Y:S05]  /*2e80*/  @!P1 BRA `(.L_x_50) ;  /* 0x0000005400f89947 */ /* 0x002fea0003800000 */
.L_x_146:
[C---:B------:R-:W-:Y:S01]  /*2e90*/  LEA R4, R11.reuse, UR6, 0x4 ;  /* 0x000000060b047c11 */ /* 0x040fe2000f8e20ff */
[----:B-1----:R-:W-:Y:S01]  /*2ea0*/  VIADD R0, R0, 0x90 ;  /* 0x0000009000007836 */ /* 0x002fe20000000000 */
[----:B------:R-:W-:Y:S01]  /*2eb0*/  SEL R8, R8, RZ, P0 ;  /* 0x000000ff08087207 */ /* 0x000fe20000000000 */
[----:B------:R-:W-:-:S03]  /*2ec0*/  VIADD R11, R11, 0x1 ;  /* 0x000000010b0b7836 */ /* 0x000fc60000000000 */
[----:B------:R-:W1:Y:S01]  /*2ed0*/  LDS.128 R4, [R4+0x110] ;  /* 0x0001100004047984 */ /* 0x000e620000000c00 */
[----:B------:R-:W-:Y:S02]  /*2ee0*/  PRMT R0, RZ, 0x654, R0 ;  /* 0x00000654ff007816 */ /* 0x000fe40000000000 */
[C---:B------:R-:W-:Y:S01]  /*2ef0*/  ISETP.NE.AND P1, PT, R11.reuse, 0x2, PT ;  /* 0x000000020b00780c */ /* 0x040fe20003f25270 */
[----:B------:R-:W-:Y:S01]  /*2f00*/  @!PT LDS RZ, [RZ] ;  /* 0x00000000fffff984 */ /* 0x000fe20000000800 */
[----:B------:R-:W-:Y:S01]  /*2f10*/  @!PT LDS RZ, [RZ] ;  /* 0x00000000fffff984 */ /* 0x000fe20000000800 */
[----:B------:R-:W-:Y:S01]  /*2f20*/  @!PT LDS RZ, [RZ] ;  /* 0x00000000fffff984 */ /* 0x000fe20000000800 */
[----:B------:R-:W-:Y:S01]  /*2f30*/  @!PT LDS RZ, [RZ] ;  /* 0x00000000fffff984 */ /* 0x000fe20000000800 */
[----:B------:R2:W-:Y:S06]  /*2f40*/  MEMBAR.ALL.CTA ;  /* 0x0000000000007992 */ /* 0x0005ec0000008000 */
[----:B--2---:R-:W2:Y:S01]  /*2f50*/  FENCE.VIEW.ASYNC.S ;  /* 0x00000000000073c6 */ /* 0x004ea20000000000 */
[----:B------:R-:W-:Y:S01]  /*2f60*/  SEL R11, R11, RZ, P1 ;  /* 0x000000ff0b0b7207 */ /* 0x000fe20000800000 */
[----:B--2---:R2:W-:Y:S01]  /*2f70*/  SYNCS.ARRIVE.TRANS64.RED.A1T0 RZ, [R0+URZ], RZ ;  /* 0x000000ff00ff79a7 */ /* 0x0045e200081004ff */
[----:B-1----:R-:W-:-:S02]  /*2f80*/  LOP3.LUT P3, RZ, R6, 0x1, RZ, 0xc0, !PT ;  /* 0x0000000106ff7812 */ /* 0x002fc4000786c0ff */
[----:B------:R-:W-:-:S04]  /*2f90*/  SEL R5, RZ, 0x1, P1 ;  /* 0x00000001ff057807 */ /* 0x000fc80000800000 */
[----:B------:R-:W-:Y:S02]  /*2fa0*/  LOP3.LUT R10, R10, R5, RZ, 0x3c, !PT ;  /* 0x000000050a0a7212 */ /* 0x000fe400078e3cff */
[----:B--2---:R-:W-:-:S04]  /*2fb0*/  SEL R0, RZ, 0x1, P0 ;  /* 0x00000001ff007807 */ /* 0x004fc80000000000 */
[----:B------:R-:W-:Y:S01]  /*2fc0*/  LOP3.LUT R9, R9, R0, RZ, 0x3c, !PT ;  /* 0x0000000009097212 */ /* 0x000fe200078e3cff */
[----:B------:R-:W-:Y:S06]  /*2fd0*/  @P3 BRA `(.L_x_51) ;  /* 0xfffffffc002c3947 */ /* 0x000fec000383ffff */
[----:B------:R-:W-:Y:S01]  /*2fe0*/  ULEA UR4, UR5, UR6, 0x3 ;  /* 0x0000000605047291 */ /* 0x000fe2000f8e18ff */
[----:B------:R-:W-:-:S08]  /*2ff0*/  SHF.L.U32 R3, R12, 0x1f, RZ ;  /* 0x0000001f0c037819 */ /* 0x000fd000000006ff */
[----:B------:R-:W1:Y:S02]  /*3000*/  SYNCS.PHASECHK.TRANS64 P0, [UR4+0x90], R3 ;  /* 0x00009003ff0075a7 */ /* 0x000e640008001004 */
[----:B-1----:R-:W-:Y:S05]  /*3010*/  @P0 BRA `(.L_x_52) ;  /* 0x0000000000080947 */ /* 0x002fea0003800000 */
[----:B------:R-:W1:Y:S02]  /*3020*/  SYNCS.PHASECHK.TRANS64.TRYWAIT P0, [UR4+0x90], R3 ;  /* 0x00009003ff0075a7 */ /* 0x000e640008001104 */
[----:B-1----:R-:W-:Y:S05]  /*3030*/  @!P0 BRA `(.L_x_53) ;  /* 0x0000005400a08947 */ /* 0x002fea0003800000 */
.L_x_52:
[----:B------:R-:W-:-:S04]  /*3040*/  UIADD3 UR7, UPT, UPT, UR5, 0x1, URZ ;  /* 0x0000000105077890 */ /* 0x000fc8000fffe0ff */
[----:B------:R-:W-:-:S04]  /*3050*/  UISETP.NE.AND UP0, UPT, UR7, 0x2, UPT ;  /* 0x000000020700788c */ /* 0x000fc8000bf05270 */
[----:B------:R-:W-:Y:S02]  /*3060*/  USEL UR8, URZ, 0x1, UP0 ;  /* 0x00000001ff087887 */ /* 0x000fe40008000000 */
[----:B------:R-:W-:-:S04]  /*3070*/  USEL UR7, UR7, URZ, UP0 ;  /* 0x000000ff07077287 */ /* 0x000fc80008000000 */
[----:B------:R-:W-:Y:S01]  /*3080*/  ULEA UR7, UR7, UR6, 0x3 ;  /* 0x0000000607077291 */ /* 0x000fe2000f8e18ff */
[----:B-1----:R-:W-:-:S04]  /*3090*/  LOP3.LUT R3, R12, UR8, RZ, 0x3c, !PT ;  /* 0x000000080c037c12 */ /* 0x002fc8000f8e3cff */
[----:B------:R-:W-:-:S04]  /*30a0*/  SHF.L.U32 R0, R3, 0x1f, RZ ;  /* 0x0000001f03007819 */ /* 0x000fc800000006ff */
[----:B------:R-:W1:Y:S02]  /*30b0*/  SYNCS.PHASECHK.TRANS64 P0, [UR7+0x90], R0 ;  /* 0x00009000ff0075a7 */ /* 0x000e640008001007 */
[----:B-1----:R-:W-:Y:S05]  /*30c0*/  @P0 EXIT ;  /* 0x000000000000094d */ /* 0x002fea0003800000 */
[----:B------:R-:W-:Y:S02]  /*30d0*/  SHF.L.U32 R3, R3, 0x1f, RZ ;  /* 0x0000001f03037819 */ /* 0x000fe400000006ff */
[----:B------:R-:W-:-:S07]  /*30e0*/  MOV R0, UR7 ;  /* 0x0000000700007c02 */ /* 0x000fce0008000f00 */
.L_x_54:
[----:B-1----:R1:W2:Y:S02]  /*30f0*/  SYNCS.PHASECHK.TRANS64.TRYWAIT P0, [R0+URZ+0x90], R3 ;  /* 0x00009003000075a7 */ /* 0x0022a400080011ff */
[----:B--2---:R-:W-:Y:S05]  /*3100*/  @!P0 NANOSLEEP.SYNCS 0x989680 ;  /* 0x009896800000895d */ /* 0x004fea0003900000 */
[----:B------:R-:W2:Y:S02]  /*3110*/  @!P0 SYNCS.PHASECHK.TRANS64 P0, [R0+URZ+0x90], R3 ;  /* 0x00009003000085a7 */ /* 0x000ea400080010ff */
[----:B--2---:R-:W-:Y:S05]  /*3120*/  @P0 EXIT ;  /* 0x000000000000094d */ /* 0x004fea0003800000 */
[----:B------:R-:W-:Y:S05]  /*3130*/  BRA `(.L_x_54) ;  /* 0xfffffffc00ec7947 */ /* 0x000fea000383ffff */
.L_x_47:
[----:B------:R-:W-:Y:S05]  /*3140*/  BRA.U UP4, `(.L_x_55) ;  /* 0x0000001104dc7547 */ /* 0x000fea000b800000 */
[----:B------:R-:W1:Y:S01]  /*3150*/  S2UR UR7, SR_CgaCtaId ;  /* 0x00000000000779c3 */ /* 0x000e620000008800 */
[----:B------:R-:W-:Y:S01]  /*3160*/  UMOV UR4, 0x40 ;  /* 0x0000004000047882 */ /* 0x000fe20000000000 */
[----:B------:R-:W-:Y:S01]  /*3170*/  NOP ;  /* 0x0000000000007918 */ /* 0x000fe20000000000 */
[----:B------:R-:W-:Y:S01]  /*3180*/  UMOV UR6, 0x400 ;  /* 0x0000040000067882 */ /* 0x000fe20000000000 */
[----:B-1----:R-:W-:Y:S02]  /*3190*/  ULEA UR5, UR7, UR4, 0x18 ;  /* 0x0000000407057291 */ /* 0x002fe4000f8ec0ff */
[----:B------:R-:W-:-:S07]  /*31a0*/  ULEA UR6, UR7, UR6, 0x18 ;  /* 0x0000000607067291 */ /* 0x000fce000f8ec0ff */
[----:B------:R-:W1:Y:S02]  /*31b0*/  LDS.U8 R3, [UR5+0x1c] ;  /* 0x00001c05ff037984 */ /* 0x000e640008000000 */
[----:B-1----:R-:W-:-:S13]  /*31c0*/  ISETP.NE.AND P0, PT, R3, RZ, PT ;  /* 0x000000ff0300720c */ /* 0x002fda0003f05270 */
[----:B------:R-:W-:Y:S05]  /*31d0*/  @P0 BRA `(.L_x_56) ;  /* 0x0000000400080947 */ /* 0x000fea0003800000 */
[----:B------:R-:W-:Y:S02]  /*31e0*/  UISETP.NE.U32.AND UP1, UPT, UR46, 0x1, UPT ;  /* 0x000000012e00788c */ /* 0x000fe4000bf25070 */
[----:B------:R-:W-:-:S07]  /*31f0*/  UIADD3 UR7, UPT, UPT, UR5, 0x8, URZ ;  /* 0x0000000805077890 */ /* 0x000fce000fffe0ff */
[----:B------:R-:W-:Y:S05]  /*3200*/  BRA.U !UP1, `(.L_x_57) ;  /* 0x00000001099c7547 */ /* 0x000fea000b800000 */
[----:B------:R-:W-:Y:S01]  /*3210*/  ELECT P0, URZ, PT ;  /* 0x0000000000ff782f */ /* 0x000fe20003800000 */
[----:B------:R-:W-:-:S12]  /*3220*/  BSSY B0, `(.L_x_57) ;  /* 0x0000025000007945 */ /* 0x000fd80003800000 */
[----:B------:R-:W-:Y:S05]  /*3230*/  @!P0 BRA `(.L_x_58) ;  /* 0x00000000008c8947 */ /* 0x000fea0003800000 */
[----:B------:R-:W-:-:S05]  /*3240*/  UMOV UR4, 0x10 ;  /* 0x0000001000047882 */ /* 0x000fca0000000000 */
[----:B------:R-:W-:Y:S04]  /*3250*/  DEPBAR.LE SB1, 0x36 ;  /* 0x00009d800000791a */ /* 0x000fe80000000000 */
[----:B------:R-:W1:Y:S02]  /*3260*/  UTCATOMSWS.2CTA.FIND_AND_SET.ALIGN UP0, UR4, UR4 ;  /* 0x00000004000475e3 */ /* 0x000e640008200800 */
[----:B-1----:R-:W-:Y:S01]  /*3270*/  MOV R10, UR4 ;  /* 0x00000004000a7c02 */ /* 0x002fe20008000f00 */
[----:B------:R-:W-:Y:S06]  /*3280*/  BRA.U UP0, `(.L_x_59) ;  /* 0x0000000100187547 */ /* 0x000fec000b800000 */
.L_x_60:
[----:B------:R-:W-:Y:S05]  /*3290*/  NANOSLEEP 0x64 ;  /* 0x000000640000795d */ /* 0x000fea0003800000 */
[----:B------:R-:W-:-:S05]  /*32a0*/  UMOV UR4, 0x10 ;  /* 0x0000001000047882 */ /* 0x000fca0000000000 */
[----:B------:R-:W-:Y:S04]  /*32b0*/  DEPBAR.LE SB1, 0x36 ;  /* 0x00009d800000791a */ /* 0x000fe80000000000 */
[----:B------:R-:W1:Y:S02]  /*32c0*/  UTCATOMSWS.2CTA.FIND_AND_SET.ALIGN UP0, UR4, UR4 ;  /* 0x00000004000475e3 */ /* 0x000e640008200800 */
[----:B-1----:R-:W-:Y:S01]  /*32d0*/  MOV R10, UR4 ;  /* 0x00000004000a7c02 */ /* 0x002fe20008000f00 */
[----:B------:R-:W-:Y:S05]  /*32e0*/  BRA.U !UP0, `(.L_x_60) ;  /* 0xfffffffd08e87547 */ /* 0x000fea000b83ffff */
.L_x_59:
[----:B------:R-:W1:Y:S01]  /*32f0*/  LDS R6, [UR5+0x10] ;  /* 0x00001005ff067984 */ /* 0x000e620008000800 */
[----:B------:R-:W-:Y:S01]  /*3300*/  IMAD.U32 R3, RZ, RZ, UR6 ;  /* 0x00000006ff037e24 */ /* 0x000fe2000f8e00ff */
[----:B------:R-:W-:-:S03]  /*3310*/  MOV R4, UR45 ;  /* 0x0000002d00047c02 */ /* 0x000fc60008000f00 */
[----:B------:R-:W-:Y:S01]  /*3320*/  VIADD R3, R3, 0x130 ;  /* 0x0000013003037836 */ /* 0x000fe20000000000 */
[----:B-1----:R-:W-:-:S04]  /*3330*/  SHF.L.U32 R6, R6, 0x1f, RZ ;  /* 0x0000001f06067819 */ /* 0x002fc800000006ff */
[----:B------:R-:W1:Y:S02]  /*3340*/  SYNCS.PHASECHK.TRANS64.TRYWAIT P0, [UR5+0x8], R6 ;  /* 0x00000806ff0075a7 */ /* 0x000e640008001105 */
[----:B-1----:R-:W-:Y:S05]  /*3350*/  @P0 BRA `(.L_x_61) ;  /* 0x0000000000080947 */ /* 0x002fea0003800000 */
[----:B------:R-:W1:Y:S02]  /*3360*/  SYNCS.PHASECHK.TRANS64.TRYWAIT P0, [UR5+0x8], R6 ;  /* 0x00000806ff0075a7 */ /* 0x000e640008001105 */
[----:B-1----:R-:W-:Y:S05]  /*3370*/  @!P0 BRA `(.L_x_62) ;  /* 0x0000005000e88947 */ /* 0x002fea0003800000 */
.L_x_61:
[----:B------:R-:W-:Y:S01]  /*3380*/  PRMT R4, R4, 0x654, R3 ;  /* 0x0000065404047816 */ /* 0x000fe20000000003 */
[----:B------:R-:W-:Y:S01]  /*3390*/  HFMA2 R3, -RZ, RZ, 0, 5.9604644775390625e-08 ;  /* 0x00000001ff037431 */ /* 0x000fe200000001ff */
[----:B------:R-:W-:Y:S01]  /*33a0*/  UPRMT UR4, UR45, 0x654, UR7 ;  /* 0x000006542d047896 */ /* 0x000fe20008000007 */
[----:B------:R-:W-:Y:S02]  /*33b0*/  IMAD.MOV.U32 R7, RZ, RZ, 0xffff ;  /* 0x0000ffffff077424 */ /* 0x000fe400078e00ff */
[----:B-1----:R-:W-:Y:S02]  /*33c0*/  IMAD.MOV.U32 R6, RZ, RZ, 0x4 ;  /* 0x00000004ff067424 */ /* 0x002fe400078e00ff */
[----:B------:R-:W-:Y:S01]  /*33d0*/  IMAD.SHL.U32 R9, R10, 0x20, RZ ;  /* 0x000000200a097824 */ /* 0x000fe200078e00ff */
[----:B------:R-:W-:Y:S02]  /*33e0*/  MOV R5, UR4 ;  /* 0x0000000400057c02 */ /* 0x000fe40008000f00 */
[-C--:B------:R-:W-:Y:S01]  /*33f0*/  SHF.L.U32 R8, R7, R10.reuse, RZ ;  /* 0x0000000a07087219 */ /* 0x080fe200000006ff */
[----:B------:R1:W-:Y:S01]  /*3400*/  SYNCS.ARRIVE.TRANS64.RED RZ, [UR4], R6 ;  /* 0x00000006ffff79a7 */ /* 0x0003e20008000404 */
[----:B------:R-:W-:Y:S01]  /*3410*/  SHF.L.U32 R7, R3, R10, RZ ;  /* 0x0000000a03077219 */ /* 0x000fe200000006ff */
[----:B------:R1:W-:Y:S04]  /*3420*/  STS [UR6+0x130], R9 ;  /* 0x00013009ff007988 */ /* 0x0003e80008000806 */
[----:B------:R1:W-:Y:S04]  /*3430*/  STAS [R4.64], R10 ;  /* 0x0000000a04007dbd */ /* 0x0003e8000c0008ff */
[----:B------:R1:W-:Y:S04]  /*3440*/  ATOMS.OR RZ, [UR5+0x14], R8 ;  /* 0x00001408ffff798c */ /* 0x0003e8000b000005 */
[----:B------:R1:W-:Y:S04]  /*3450*/  ATOMS.OR RZ, [UR5+0x18], R7 ;  /* 0x00001807ffff798c */ /* 0x0003e8000b000005 */
[----:B------:R1:W-:Y:S02]  /*3460*/  ATOMS.XOR RZ, [UR5+0x10], R3 ;  /* 0x00001003ffff798c */ /* 0x0003e4000b800005 */
.L_x_58:
[----:B------:R-:W-:Y:S05]  /*3470*/  BSYNC B0 ;  /* 0x0000000000007941 */ /* 0x000fea0003800000 */
.L_x_57:
[----:B------:R-:W-:Y:S05]  /*3480*/  BRA.U UP1, `(.L_x_63) ;  /* 0x00000001016c7547 */ /* 0x000fea000b800000 */
[----:B------:R-:W-:-:S03]  /*3490*/  UMOV UR4, 0xffffffff ;  /* 0xffffffff00047882 */ /* 0x000fc60000000000 */
[----:B------:R-:W-:Y:S05]  /*34a0*/  BRA.DIV UR4, `(.L_x_64) ;  /* 0x0000005204b47947 */ /* 0x000fea000b800000 */
[----:B------:R-:W-:-:S13]  /*34b0*/  ELECT P0, URZ, PT ;  /* 0x0000000000ff782f */ /* 0x000fda0003800000 */
.L_x_150:
[----:B------:R-:W-:Y:S05]  /*34c0*/  @!P0 BRA `(.L_x_63) ;  /* 0x00000000005c8947 */ /* 0x000fea0003800000 */
[----:B-1----:R-:W1:Y:S02]  /*34d0*/  LDS R4, [UR5+0x10] ;  /* 0x00001005ff047984 */ /* 0x002e640008000800 */
[----:B-1----:R-:W-:-:S04]  /*34e0*/  SHF.L.U32 R4, R4, 0x1f, RZ ;  /* 0x0000001f04047819 */ /* 0x002fc800000006ff */
[----:B------:R-:W1:Y:S02]  /*34f0*/  SYNCS.PHASECHK.TRANS64.TRYWAIT P0, [UR5+0x8], R4 ;  /* 0x00000804ff0075a7 */ /* 0x000e640008001105 */
[----:B-1----:R-:W-:Y:S05]  /*3500*/  @P0 BRA `(.L_x_65) ;  /* 0x0000000000080947 */ /* 0x002fea0003800000 */
[----:B------:R-:W1:Y:S02]  /*3510*/  SYNCS.PHASECHK.TRANS64.TRYWAIT P0, [UR5+0x8], R4 ;  /* 0x00000804ff0075a7 */ /* 0x000e640008001105 */
[----:B-1----:R-:W-:Y:S05]  /*3520*/  @!P0 BRA `(.L_x_66) ;  /* 0x0000005000b88947 */ /* 0x002fea0003800000 */
.L_x_65:
[----:B------:R-:W2:Y:S01]  /*3530*/  LDS R6, [UR6+0x130] ;  /* 0x00013006ff067984 */ /* 0x000ea20008000800 */
[----:B-1----:R-:W-:Y:S02]  /*3540*/  HFMA2 R3, -RZ, RZ, 0, 5.9604644775390625e-08 ;  /* 0x00000001ff037431 */ /* 0x002fe400000001ff */
[----:B------:R-:W-:Y:S01]  /*3550*/  IMAD.MOV.U32 R4, RZ, RZ, 0xffff ;  /* 0x0000ffffff047424 */ /* 0x000fe200078e00ff */
[----:B------:R-:W-:Y:S01]  /*3560*/  UPRMT UR4, UR45, 0x654, UR7 ;  /* 0x000006542d047896 */ /* 0x000fe20008000007 */
[----:B--2---:R-:W-:-:S03]  /*3570*/  IMAD.SHL.U32 R5, R6, 0x20, RZ ;  /* 0x0000002006057824 */ /* 0x004fc600078e00ff */
[-C--:B------:R-:W-:Y:S02]  /*3580*/  SHF.L.U32 R4, R4, R6.reuse, RZ ;  /* 0x0000000604047219 */ /* 0x080fe400000006ff */
[----:B------:R-:W-:Y:S01]  /*3590*/  SHF.L.U32 R6, R3, R6, RZ ;  /* 0x0000000603067219 */ /* 0x000fe200000006ff */
[----:B------:R2:W-:Y:S04]  /*35a0*/  STS [UR6+0x130], R5 ;  /* 0x00013005ff007988 */ /* 0x0005e80008000806 */
[----:B------:R2:W-:Y:S04]  /*35b0*/  ATOMS.OR RZ, [UR5+0x14], R4 ;  /* 0x00001404ffff798c */ /* 0x0005e8000b000005 */
[----:B------:R2:W-:Y:S01]  /*35c0*/  ATOMS.OR RZ, [UR5+0x18], R6 ;  /* 0x00001806ffff798c */ /* 0x0005e2000b000005 */
[----:B------:R-:W-:Y:S03]  /*35d0*/  SYNCS.ARRIVE.TRANS64.RED.A1T0 RZ, [UR4], RZ ;  /* 0x000000ffffff79a7 */ /* 0x000fe60008100404 */
[----:B------:R2:W-:Y:S01]  /*35e0*/  ATOMS.XOR RZ, [UR5+0x10], R3 ;  /* 0x00001003ffff798c */ /* 0x0005e2000b800005 */
[----:B------:R-:W-:Y:S05]  /*35f0*/  BRA `(.L_x_63) ;  /* 0x0000000000107947 */ /* 0x000fea0003800000 */
.L_x_56:
[----:B------:R-:W-:Y:S02]  /*3600*/  MOV R3, 0xffffffff ;  /* 0xffffffff00037802 */ /* 0x000fe40000000f00 */
[----:B------:R-:W-:-:S03]  /*3610*/  MOV R4, 0x3640 ;  /* 0x0000364000047802 */ /* 0x000fc60000000f00 */
[----:B------:R1:W-:Y:S04]  /*3620*/  STS [UR6+0x130], R3 ;  /* 0x00013003ff007988 */ /* 0x0003e80008000806 */
[----:B-1---5:R-:W-:Y:S05]  /*3630*/  CALL.REL.NOINC `($__internal_1_$__cuda_sm10x_tcgen05_guardrail_trap_phase_invalid_during_alloc) ;  /* 0x0000005800187944 */ /* 0x022fea0003c00000 */
.L_x_63:
[----:B------:R-:W-:Y:S05]  /*3640*/  WARPSYNC.ALL ;  /* 0x0000000000007948 */ /* 0x000fea0003800000 */
[----:B------:R-:W3:Y:S01]  /*3650*/  S2UR UR4, SR_CgaCtaId ;  /* 0x00000000000479c3 */ /* 0x000ee20000008800 */
[----:B------:R-:W-:Y:S01]  /*3660*/  UMOV UR26, 0x400 ;  /* 0x00000400001a7882 */ /* 0x000fe20000000000 */
[----:B------:R-:W-:-:S06]  /*3670*/  NOP ;  /* 0x0000000000007918 */ /* 0x000fcc0000000000 */
[----:B------:R-:W-:Y:S06]  /*3680*/  BAR.ARV 0x6, 0xa0 ;  /* 0x0182800000007b1d */ /* 0x000fec0000002000 */
[----:B------:R-:W4:Y:S01]  /*3690*/  LDCU UR6, c[0x0][0x38c] ;  /* 0x00007180ff0677ac */ /* 0x000f220008000800 */
[----:B------:R-:W-:Y:S01]  /*36a0*/  LOP3.LUT R0, R0, 0xffff, RZ, 0xc0, !PT ;  /* 0x0000ffff00007812 */ /* 0x000fe200078ec0ff */
[----:B-1----:R-:W-:Y:S01]  /*36b0*/  IMAD.MOV.U32 R9, RZ, RZ, 0x1 ;  /* 0x00000001ff097424 */ /* 0x002fe200078e00ff */
[----:B------:R-:W-:Y:S01]  /*36c0*/  LOP3.LUT R2, R2, 0xffff, RZ, 0xc0, !PT ;  /* 0x0000ffff02027812 */ /* 0x000fe200078ec0ff */
[----:B------:R-:W-:Y:S01]  /*36d0*/  IMAD.MOV.U32 R8, RZ, RZ, RZ ;  /* 0x000000ffff087224 */ /* 0x000fe200078e00ff */
[----:B------:R-:W-:Y:S01]  /*36e0*/  R2UR UR42, R0 ;  /* 0x00000000002a72ca */ /* 0x000fe200000e0000 */
[----:B------:R-:W-:Y:S01]  /*36f0*/  UMOV UR32, URZ ;  /* 0x000000ff00207c82 */ /* 0x000fe20008000000 */
[----:B------:R-:W-:Y:S01]  /*3700*/  R2UR UR28, R2 ;  /* 0x00000000021c72ca */ /* 0x000fe200000e0000 */
[----:B------:R-:W-:Y:S01]  /*3710*/  UMOV UR23, URZ ;  /* 0x000000ff00177c82 */ /* 0x000fe20008000000 */
[----:B------:R-:W-:Y:S01]  /*3720*/  UMOV UR22, URZ ;  /* 0x000000ff00167c82 */ /* 0x000fe20008000000 */
[----:B---3--:R-:W-:-:S02]  /*3730*/  ULEA UR26, UR4, UR26, 0x18 ;  /* 0x0000001a041a7291 */ /* 0x008fc4000f8ec0ff */
[----:B------:R-:W-:Y:S02]  /*3740*/  UISETP.NE.AND UP3, UPT, UR46, URZ, UPT ;  /* 0x000000ff2e00728c */ /* 0x000fe4000bf65270 */
[----:B------:R-:W-:Y:S02]  /*3750*/  UIADD3 UR5, UPT, UPT, UR26, 0x6400, URZ ;  /* 0x000064001a057890 */ /* 0x000fe4000fffe0ff */
[----:B------:R-:W-:Y:S02]  /*3760*/  UIADD3 UR4, UPT, UPT, UR26, 0x16400, URZ ;  /* 0x000164001a047890 */ /* 0x000fe4000fffe0ff */
[----:B----4-:R-:W-:Y:S01]  /*3770*/  UIADD3 UR6, UPT, UPT, UR6, 0x3f, URZ ;  /* 0x0000003f06067890 */ /* 0x010fe2000fffe0ff */
[----:B--2---:R-:W1:Y:S01]  /*3780*/  LDS R3, [UR26+0x130] ;  /* 0x0001301aff037984 */ /* 0x004e620008000800 */
[----:B------:R-:W-:Y:S02]  /*3790*/  USHF.R.U32.HI UR5, URZ, 0x4, UR5 ;  /* 0x00000004ff057899 */ /* 0x000fe40008011605 */
[----:B------:R-:W-:-:S02]  /*37a0*/  USHF.R.S32.HI UR33, URZ, 0x1f, UR6 ;  /* 0x0000001fff217899 */ /* 0x000fc40008011406 */
[----:B------:R-:W-:Y:S02]  /*37b0*/  USHF.R.U32.HI UR4, URZ, 0x4, UR4 ;  /* 0x00000004ff047899 */ /* 0x000fe40008011604 */
[----:B------:R-:W-:Y:S02]  /*37c0*/  ULEA.HI UR33, UR33, UR6, URZ, 0x6 ;  /* 0x0000000621217291 */ /* 0x000fe4000f8f30ff */
[----:B------:R-:W-:Y:S02]  /*37d0*/  ULOP3.LUT UR5, UR5, 0x3fff, URZ, 0xc0, !UPT ;  /* 0x00003fff05057892 */ /* 0x000fe4000f8ec0ff */
[----:B------:R-:W-:Y:S02]  /*37e0*/  USHF.R.S32.HI UR33, URZ, 0x6, UR33 ;  /* 0x00000006ff217899 */ /* 0x000fe40008011421 */
[----:B------:R-:W-:Y:S02]  /*37f0*/  ULOP3.LUT UR30, UR4, 0x3fff, URZ, 0xc0, !UPT ;  /* 0x00003fff041e7892 */ /* 0x000fe4000f8ec0ff */
[----:B------:R-:W-:Y:S01]  /*3800*/  UISETP.LT.AND UP0, UPT, UR33, 0x1, UPT ;  /* 0x000000012100788c */ /* 0x000fe2000bf01270 */
[----:B------:R-:W-:Y:S01]  /*3810*/  UMOV UR40, 0x0 ;  /* 0x0000000000287882 */ /* 0x000fe20000000000 */
[----:B------:R-:W-:Y:S01]  /*3820*/  UMOV UR41, 0x10100490 ;  /* 0x1010049000297882 */ /* 0x000fe20000000000 */
[----:B------:R-:W-:-:S02]  /*3830*/  ULOP3.LUT UR29, UR5, 0x10000, URZ, 0xfc, !UPT ;  /* 0x00010000051d7892 */ /* 0x000fc4000f8efcff */
[----:B------:R-:W-:Y:S02]  /*3840*/  ULOP3.LUT UR30, UR30, 0x10000, URZ, 0xfc, !UPT ;  /* 0x000100001e1e7892 */ /* 0x000fe4000f8efcff */
[----:B------:R-:W-:Y:S01]  /*3850*/  USEL UR43, UR33, 0x1, !UP0 ;  /* 0x00000001212b7887 */ /* 0x000fe2000c000000 */
[----:B------:R-:W-:Y:S01]  /*3860*/  UMOV UR38, 0x0 ;  /* 0x0000000000267882 */ /* 0x000fe20000000000 */
[----:B------:R-:W-:Y:S01]  /*3870*/  UMOV UR39, 0x10100490 ;  /* 0x1010049000277882 */ /* 0x000fe20000000000 */
[----:B------:R-:W-:Y:S01]  /*3880*/  UMOV UR36, 0x0 ;  /* 0x0000000000247882 */ /* 0x000fe20000000000 */
[----:B------:R-:W-:Y:S01]  /*3890*/  UMOV UR37, 0x10100490 ;  /* 0x1010049000257882 */ /* 0x000fe20000000000 */
[----:B------:R-:W-:Y:S01]  /*38a0*/  UMOV UR34, 0x0 ;  /* 0x0000000000227882 */ /* 0x000fe20000000000 */
[----:B------:R-:W-:Y:S01]  /*38b0*/  UMOV UR35, 0x10100490 ;  /* 0x1010049000237882 */ /* 0x000fe20000000000 */
[----:B-1----:R-:W-:Y:S02]  /*38c0*/  R2UR UR44, R3 ;  /* 0x00000000032c72ca */ /* 0x002fe400000e0000 */
[----:B------:R-:W-:-:S13]  /*38d0*/  CS2R R2, SRZ ;  /* 0x0000000000027805 */ /* 0x000fda000001ff00 */
.L_x_74:
[C---:B------:R-:W-:Y:S02]  /*38e0*/  LEA R0, R8.reuse, UR26, 0x3 ;  /* 0x0000001a08007c11 */ /* 0x040fe4000f8e18ff */
[----:B------:R-:W-:Y:S02]  /*38f0*/  SHF.L.U32 R5, R3, 0x1f, RZ ;  /* 0x0000001f03057819 */ /* 0x000fe400000006ff */
[----:B------:R-:W-:Y:S02]  /*3900*/  LEA R4, R8, UR26, 0x4 ;  /* 0x0000001a08047c11 */ /* 0x000fe4000f8e20ff */
[----:B------:R-:W1:Y:S02]  /*3910*/  SYNCS.PHASECHK.TRANS64.TRYWAIT P0, [R0+URZ+0x80], R5 ;  /* 0x00008005000075a7 */ /* 0x000e6400080011ff */
[----:B-1-3--:R-:W-:Y:S05]  /*3920*/  @!P0 BRA `(.L_x_67) ;  /* 0x0000004c00d08947 */ /* 0x00afea0003800000 */
.L_x_151:
[----:B-1----:R-:W1:Y:S01]  /*3930*/  LDS.128 R4, [R4+0x110] ;  /* 0x0001100004047984 */ /* 0x002e620000000c00 */
[----:B------:R-:W-:Y:S02]  /*3940*/  VIADD R0, R0, 0x90 ;  /* 0x0000009000007836 */ /* 0x000fe40000000000 */
[----:B------:R-:W-:Y:S01]  /*3950*/  VIADD R8, R8, 0x1 ;  /* 0x0000000108087836 */ /* 0x000fe20000000000 */
[----:B------:R-:W-:Y:S01]  /*3960*/  @!PT LDS RZ, [RZ] ;  /* 0x00000000fffff984 */ /* 0x000fe20000000800 */
[----:B------:R-:W-:Y:S01]  /*3970*/  @!PT LDS RZ, [RZ] ;  /* 0x00000000fffff984 */ /* 0x000fe20000000800 */
[----:B------:R-:W-:Y:S01]  /*3980*/  @!PT LDS RZ, [RZ] ;  /* 0x00000000fffff984 */ /* 0x000fe20000000800 */
[----:B------:R-:W-:Y:S01]  /*3990*/  @!PT LDS RZ, [RZ] ;  /* 0x00000000fffff984 */ /* 0x000fe20000000800 */
[----:B------:R2:W-:Y:S06]  /*39a0*/  MEMBAR.ALL.CTA ;  /* 0x0000000000007992 */ /* 0x0005ec0000008000 */
[----:B--2---:R-:W2:Y:S01]  /*39b0*/  FENCE.VIEW.ASYNC.S ;  /* 0x00000000000073c6 */ /* 0x004ea20000000000 */
[----:B------:R-:W-:-:S04]  /*39c0*/  PRMT R0, RZ, 0x654, R0 ;  /* 0x00000654ff007816 */ /* 0x000fc80000000000 */
[----:B--2---:R2:W-:Y:S01]  /*39d0*/  SYNCS.ARRIVE.TRANS64.RED.A1T0 RZ, [R0+URZ], RZ ;  /* 0x000000ff00ff79a7 */ /* 0x0045e200081004ff */
[----:B-1----:R-:W-:Y:S01]  /*39e0*/  LOP3.LUT P1, RZ, R6, 0x1, RZ, 0xc0, !PT ;  /* 0x0000000106ff7812 */ /* 0x002fe2000782c0ff */
[----:B--2---:R-:W-:-:S12]  /*39f0*/  BRA.U UP3, `(.L_x_68) ;  /* 0x0000000503087547 */ /* 0x004fd8000b800000 */
[----:B------:R-:W1:Y:S01]  /*3a00*/  LDCU UR4, c[0x0][0x38c] ;  /* 0x00007180ff0477ac */ /* 0x000e620008000800 */
[----:B------:R-:W-:Y:S02]  /*3a10*/  PLOP3.LUT P2, PT, PT, PT, PT, 0x80, 0x8 ;  /* 0x000000000008781c */ /* 0x000fe40003f4f070 */
[----:B------:R-:W-:Y:S01]  /*3a20*/  SHF.L.U32 R5, R9, 0x1f, RZ ;  /* 0x0000001f09057819 */ /* 0x000fe200000006ff */
[----:B------:R-:W-:Y:S02]  /*3a30*/  ULEA UR31, UR32, UR26, 0x3 ;  /* 0x0000001a201f7291 */ /* 0x000fe4000f8e18ff */
[----:B------:R-:W-:Y:S02]  /*3a40*/  ULEA UR11, UR32, UR44, 0x6 ;  /* 0x0000002c200b7291 */ /* 0x000fe4000f8e30ff */
[----:B-1----:R-:W-:-:S06]  /*3a50*/  UISETP.GE.AND UP0, UPT, UR4, 0x1, UPT ;  /* 0x000000010400788c */ /* 0x002fcc000bf06270 */
[----:B------:R-:W-:-:S05]  /*3a60*/  PLOP3.LUT P0, PT, PT, PT, UP0, 0x80, 0x8 ;  /* 0x000000000008781c */ /* 0x000fca0003f0f008 */
[----:B------:R-:W-:-:S08]  /*3a70*/  @UP0 ULEA UR4, UR23, UR26, 0x3 ;  /* 0x0000001a17040291 */ /* 0x000fd0000f8e18ff */
[----:B------:R-:W-:-:S04]  /*3a80*/  @P0 SHF.L.U32 R0, R2, 0x1f, RZ ;  /* 0x0000001f02000819 */ /* 0x000fc800000006ff */
[----:B------:R1:W2:Y:S01]  /*3a90*/  @P0 SYNCS.PHASECHK.TRANS64.TRYWAIT P2, [UR4], R0 ;  /* 0x00000000ff0005a7 */ /* 0x0002a20008041104 */
[----:B------:R-:W3:Y:S02]  /*3aa0*/  SYNCS.PHASECHK.TRANS64.TRYWAIT P0, [UR31+0xc0], R5 ;  /* 0x0000c005ff0075a7 */ /* 0x000ee4000800111f */
[----:B-123--:R-:W-:Y:S05]  /*3ab0*/  @!P0 BRA `(.L_x_69) ;  /* 0x0000004c00808947 */ /* 0x00efea0003800000 */
.L_x_153:
[----:B------:R-:W-:Y:S01]  /*3ac0*/  UMOV UR27, UR22 ;  /* 0x00000016001b7c82 */ /* 0x000fe20008000000 */
[----:B------:R-:W-:Y:S05]  /*3ad0*/  BRA.U !UP0, `(.L_x_70) ;  /* 0x0000000108c07547 */ /* 0x000fea000b800000 */
[----:B------:R-:W-:Y:S02]  /*3ae0*/  UIADD3 UR27, UPT, UPT, UR43, UR22, URZ ;  /* 0x000000162b1b7290 */ /* 0x000fe4000fffe0ff */
[----:B------:R-:W-:Y:S01]  /*3af0*/  UPLOP3.LUT UP2, UPT, UPT, UPT, UPT, 0x40, 0x4 ;  /* 0x000000000004789c */ /* 0x000fe20003f4e870 */
[----:B------:R-:W-:Y:S01]  /*3b00*/  UMOV UR24, UR33 ;  /* 0x0000002100187c82 */ /* 0x000fe20008000000 */
[----:B------:R-:W-:-:S09]  /*3b10*/  UMOV UR10, UR23 ;  /* 0x00000017000a7c82 */ /* 0x000fd20008000000 */
.L_x_73:
[----:B--2---:R-:W-:Y:S01]  /*3b20*/  ULEA UR5, UR10, UR26, 0x3 ;  /* 0x0000001a0a057291 */ /* 0x004fe2000f8e18ff */
[----:B---3--:R-:W-:Y:S11]  /*3b30*/  @P2 BRA `(.L_x_71) ;  /* 0x00000000000c2947 */ /* 0x008ff60003800000 */
[----:B-1----:R-:W-:Y:S04]  /*3b40*/  SHF.L.U32 R5, R2, 0x1f, RZ ;  /* 0x0000001f02057819 */ /* 0x002fe800000006ff */
[----:B------:R-:W1:Y:S02]  /*3b50*/  SYNCS.PHASECHK.TRANS64.TRYWAIT P0, [UR5], R5 ;  /* 0x00000005ff0075a7 */ /* 0x000e640008001105 */
[----:B-1----:R-:W-:Y:S05]  /*3b60*/  @!P0 BRA `(.L_x_72) ;  /* 0x0000004c006c8947 */ /* 0x002fea0003800000 */
.L_x_71:
[----:B------:R-:W-:Y:S01]  /*3b70*/  UISETP.NE.AND UP0, UPT, UR24, 0x1, UPT ;  /* 0x000000011800788c */ /* 0x000fe2000bf05270 */
[----:B------:R-:W-:Y:S01]  /*3b80*/  PLOP3.LUT P2, PT, PT, PT, PT, 0x80, 0x8 ;  /* 0x000000000008781c */ /* 0x000fe20003f4f070 */
[----:B------:R-:W-:Y:S02]  /*3b90*/  UIADD3 UR4, UPT, UPT, UR10, 0x1, URZ ;  /* 0x000000010a047890 */ /* 0x000fe4000fffe0ff */
[----:B------:R-:W-:Y:S02]  /*3ba0*/  UIADD3 UR25, UPT, UPT, UR5, 0x20, URZ ;  /* 0x0000002005197890 */ /* 0x000fe4000fffe0ff */
[----:B------:R-:W-:Y:S01]  /*3bb0*/  UISETP.NE.AND UP1, UPT, UR4, 0x4, UPT ;  /* 0x000000040400788c */ /* 0x000fe2000bf25270 */
[----:B------:R-:W-:Y:S01]  /*3bc0*/  PLOP3.LUT P0, PT, PT, PT, UP0, 0x80, 0x8 ;  /* 0x000000000008781c */ /* 0x000fe20003f0f008 */
[----:B------:R-:W-:Y:S02]  /*3bd0*/  UIADD3 UR22, UPT, UPT, UR22, 0x1, URZ ;  /* 0x0000000116167890 */ /* 0x000fe4000fffe0ff */
[----:B------:R-:W-:Y:S02]  /*3be0*/  USEL UR6, URZ, 0x1, UP1 ;  /* 0x00000001ff067887 */ /* 0x000fe40008800000 */
[----:B------:R-:W-:Y:S02]  /*3bf0*/  USEL UR23, UR4, URZ, UP1 ;  /* 0x000000ff04177287 */ /* 0x000fe40008800000 */
[----:B------:R-:W-:Y:S02]  /*3c00*/  UIADD3 UR24, UPT, UPT, UR24, -0x1, URZ ;  /* 0xffffffff18187890 */ /* 0x000fe4000fffe0ff */
[----:B------:R-:W-:Y:S01]  /*3c10*/  @UP0 ULEA UR4, UR23, UR26, 0x3 ;  /* 0x0000001a17040291 */ /* 0x000fe2000f8e18ff */
[----:B------:R-:W-:Y:S01]  /*3c20*/  LOP3.LUT R2, R2, UR6, RZ, 0x3c, !PT ;  /* 0x0000000602027c12 */ /* 0x000fe2000f8e3cff */
[----:B------:R-:W-:Y:S02]  /*3c30*/  ULEA UR6, UR10, UR30, 0x8 ;  /* 0x0000001e0a067291 */ /* 0x000fe4000f8e40ff */
[----:B------:R-:W-:Y:S01]  /*3c40*/  UISETP.NE.AND UP0, UPT, UR22, UR27, UPT ;  /* 0x0000001b1600728c */ /* 0x000fe2000bf05270 */
[----:B-1----:R-:W-:Y:S01]  /*3c50*/  @P0 SHF.L.U32 R0, R2, 0x1f, RZ ;  /* 0x0000001f02000819 */ /* 0x002fe200000006ff */
[----:B------:R-:W-:Y:S02]  /*3c60*/  UIADD3 UR20, UPT, UPT, UR6, 0x2, URZ ;  /* 0x0000000206147890 */ /* 0x000fe4000fffe0ff */
[----:B------:R-:W-:Y:S01]  /*3c70*/  UIADD3 UR16, UPT, UPT, UR6, 0x4, URZ ;  /* 0x0000000406107890 */ /* 0x000fe2000fffe0ff */
[----:B------:R2:W3:Y:S01]  /*3c80*/  @P0 SYNCS.PHASECHK.TRANS64.TRYWAIT P2, [UR4], R0 ;  /* 0x00000000ff0005a7 */ /* 0x0004e20008041104 */
[----:B------:R-:W-:Y:S02]  /*3c90*/  ULEA UR4, UR10, UR29, 0xa ;  /* 0x0000001d0a047291 */ /* 0x000fe4000f8e50ff */
[----:B------:R-:W-:Y:S02]  /*3ca0*/  UIADD3 UR12, UPT, UPT, UR6, 0x6, URZ ;  /* 0x00000006060c7890 */ /* 0x000fe4000fffe0ff */
[----:B------:R-:W-:Y:S02]  /*3cb0*/  UIADD3 UR18, UPT, UPT, UR4, 0x2, URZ ;  /* 0x0000000204127890 */ /* 0x000fe4000fffe0ff */
[----:B------:R-:W-:Y:S02]  /*3cc0*/  UIADD3 UR14, UPT, UPT, UR4, 0x4, URZ ;  /* 0x00000004040e7890 */ /* 0x000fe4000fffe0ff */
[----:B------:R-:W-:Y:S01]  /*3cd0*/  UIADD3 UR8, UPT, UPT, UR4, 0x6, URZ ;  /* 0x0000000604087890 */ /* 0x000fe2000fffe0ff */
[----:B------:R-:W-:Y:S01]  /*3ce0*/  UMOV UR7, 0x40004040 ;  /* 0x4000404000077882 */ /* 0x000fe20000000000 */
[----:B------:R-:W-:Y:S01]  /*3cf0*/  UMOV UR5, 0x40004040 ;  /* 0x4000404000057882 */ /* 0x000fe20000000000 */
[----:B------:R-:W-:Y:S01]  /*3d00*/  UMOV UR21, 0x40004040 ;  /* 0x4000404000157882 */ /* 0x000fe20000000000 */
[----:B------:R2:W-:Y:S01]  /*3d10*/  UTCHMMA.2CTA gdesc[UR4], gdesc[UR6], tmem[UR11], tmem[UR40], idesc[UR41], UP2 ;  /* 0x00ff2806040075ea */ /* 0x0005e2000920000b */
[----:B------:R-:W-:Y:S01]  /*3d20*/  UPLOP3.LUT UP2, UPT, UPT, UPT, UPT, 0x80, 0x8 ;  /* 0x000000000008789c */ /* 0x000fe20003f4f070 */
[----:B------:R-:W-:Y:S01]  /*3d30*/  UMOV UR19, 0x40004040 ;  /* 0x4000404000137882 */ /* 0x000fe20000000000 */
[----:B------:R-:W-:Y:S01]  /*3d40*/  UMOV UR17, 0x40004040 ;  /* 0x4000404000117882 */ /* 0x000fe20000000000 */
[----:B------:R2:W-:Y:S01]  /*3d50*/  UTCHMMA.2CTA gdesc[UR18], gdesc[UR20], tmem[UR11], tmem[UR38], idesc[UR39], UPT ;  /* 0x00ff2614120075ea */ /* 0x0005e2000ba0000b */
[----:B------:R-:W-:Y:S01]  /*3d60*/  UMOV UR15, 0x40004040 ;  /* 0x40004040000f7882 */ /* 0x000fe20000000000 */
[----:B------:R-:W-:Y:S01]  /*3d70*/  UMOV UR13, 0x40004040 ;  /* 0x40004040000d7882 */ /* 0x000fe20000000000 */
[----:B------:R-:W-:Y:S01]  /*3d80*/  UMOV UR9, 0x40004040 ;  /* 0x4000404000097882 */ /* 0x000fe20000000000 */
[----:B------:R2:W-:Y:S01]  /*3d90*/  UTCHMMA.2CTA gdesc[UR14], gdesc[UR16], tmem[UR11], tmem[UR36], idesc[UR37], UPT ;  /* 0x00ff24100e0075ea */ /* 0x0005e2000ba0000b */
[----:B------:R2:W-:Y:S01]  /*3da0*/  UTCHMMA.2CTA gdesc[UR8], gdesc[UR12], tmem[UR11], tmem[UR34], idesc[UR35], UPT ;  /* 0x00ff220c080075ea */ /* 0x0005e2000ba0000b */
[----:B------:R2:W-:Y:S01]  /*3db0*/  UTCBAR.2CTA.MULTICAST [UR25], URZ, UR28 ;  /* 0x000000ff190073e9 */ /* 0x0005e2000820081c */
[----:B------:R-:W-:Y:S01]  /*3dc0*/  UMOV UR10, UR23 ;  /* 0x00000017000a7c82 */ /* 0x000fe20008000000 */
[----:B------:R-:W-:Y:S05]  /*3dd0*/  BRA.U UP0, `(.L_x_73) ;  /* 0xfffffffd00507547 */ /* 0x000fea000b83ffff */
.L_x_70:
[----:B--2---:R-:W-:Y:S01]  /*3de0*/  UIADD3 UR4, UPT, UPT, UR31, 0xa0, URZ ;  /* 0x000000a01f047890 */ /* 0x004fe2000fffe0ff */
[----:B------:R-:W-:-:S08]  /*3df0*/  UMOV UR22, UR27 ;  /* 0x0000001b00167c82 */ /* 0x000fd00008000000 */
[----:B------:R2:W-:Y:S01]  /*3e00*/  UTCBAR.2CTA.MULTICAST [UR4], URZ, UR42 ;  /* 0x000000ff040073e9 */ /* 0x0005e2000820082a */
[----:B------:R-:W-:Y:S02]  /*3e10*/  NOP ;  /* 0x0000000000007918 */ /* 0x000fe40000000000 */
.L_x_68:
[----:B--2---:R-:W-:Y:S01]  /*3e20*/  UIADD3 UR4, UPT, UPT, UR32, 0x1, URZ ;  /* 0x0000000120047890 */ /* 0x004fe2000fffe0ff */
[----:B------:R-:W-:-:S03]  /*3e30*/  ISETP.NE.AND P0, PT, R8, 0x2, PT ;  /* 0x000000020800780c */ /* 0x000fc60003f05270 */
[----:B------:R-:W-:Y:S01]  /*3e40*/  UISETP.NE.AND UP0, UPT, UR4, 0x4, UPT ;  /* 0x000000040400788c */ /* 0x000fe2000bf05270 */
[----:B-1----:R-:W-:Y:S02]  /*3e50*/  SEL R0, RZ, 0x1, P0 ;  /* 0x00000001ff007807 */ /* 0x002fe40000000000 */
[----:B------:R-:W-:Y:S01]  /*3e60*/  SEL R8, R8, RZ, P0 ;  /* 0x000000ff08087207 */ /* 0x000fe20000000000 */
[----:B------:R-:W-:Y:S01]  /*3e70*/  USEL UR5, URZ, 0x1, UP0 ;  /* 0x00000001ff057887 */ /* 0x000fe20008000000 */
[----:B------:R-:W-:Y:S01]  /*3e80*/  LOP3.LUT R3, R3, R0, RZ, 0x3c, !PT ;  /* 0x0000000003037212 */ /* 0x000fe200078e3cff */
[----:B------:R-:W-:-:S04]  /*3e90*/  USEL UR32, UR4, URZ, UP0 ;  /* 0x000000ff04207287 */ /* 0x000fc80008000000 */
[----:B------:R-:W-:Y:S01]  /*3ea0*/  LOP3.LUT R9, R9, UR5, RZ, 0x3c, !PT ;  /* 0x0000000509097c12 */ /* 0x000fe2000f8e3cff */
[----:B------:R-:W-:Y:S07]  /*3eb0*/  @P1 BRA `(.L_x_74) ;  /* 0xfffffff800881947 */ /* 0x000fee000383ffff */
[----:B------:R-:W1:Y:S01]  /*3ec0*/  S2UR UR8, SR_CgaCtaId ;  /* 0x00000000000879c3 */ /* 0x000e620000008800 */
[----:B------:R-:W-:Y:S01]  /*3ed0*/  ELECT P0, URZ, PT ;  /* 0x0000000000ff782f */ /* 0x000fe20003800000 */
[----:B------:R-:W-:Y:S01]  /*3ee0*/  HFMA2 R0, -RZ, RZ, 0, 5.9604644775390625e-08 ;  /* 0x00000001ff007431 */ /* 0x000fe200000001ff */
[----:B------:R-:W-:-:S05]  /*3ef0*/  UMOV UR4, 0x40 ;  /* 0x0000004000047882 */ /* 0x000fca0000000000 */
[----:B------:R-:W-:Y:S01]  /*3f00*/  UVIRTCOUNT.DEALLOC.SMPOOL 0x80 ;  /* 0x000000800000784c */ /* 0x000fe20000000000 */
[----:B------:R-:W-:Y:S02]  /*3f10*/  UISETP.NE.AND UP1, UPT, UR46, URZ, UPT ;  /* 0x000000ff2e00728c */ /* 0x000fe4000bf25270 */
[----:B-1----:R-:W-:-:S09]  /*3f20*/  ULEA UR8, UR8, UR4, 0x18 ;  /* 0x0000000408087291 */ /* 0x002fd2000f8ec0ff */
[----:B------:R1:W-:Y:S01]  /*3f30*/  @P0 STS.U8 [UR8+0x1c], R0 ;  /* 0x00001c00ff000988 */ /* 0x0003e20008000008 */
[----:B------:R-:W-:Y:S05]  /*3f40*/  BRA.U UP1, `(.L_x_75) ;  /* 0x0000000101a07547 */ /* 0x000fea000b800000 */
[----:B------:R-:W-:Y:S01]  /*3f50*/  UIADD3 UR7, UPT, UPT, UR26, 0xc0, URZ ;  /* 0x000000c01a077890 */ /* 0x000fe2000fffe0ff */
[----:B------:R-:W-:-:S03]  /*3f60*/  SHF.L.U32 R3, R9, 0x1f, RZ ;  /* 0x0000001f09037819 */ /* 0x000fc600000006ff */
[----:B------:R-:W-:-:S09]  /*3f70*/  ULEA UR4, UR32, UR7, 0x3 ;  /* 0x0000000720047291 */ /* 0x000fd2000f8e18ff */
[----:B------:R-:W2:Y:S02]  /*3f80*/  SYNCS.PHASECHK.TRANS64.TRYWAIT P0, [UR4], R3 ;  /* 0x00000003ff0075a7 */ /* 0x000ea40008001104 */
[----:B--2---:R-:W-:Y:S05]  /*3f90*/  @!P0 BRA `(.L_x_76) ;  /* 0x0000004800788947 */ /* 0x004fea0003800000 */
.L_x_156:
        /* <DEDUP_REMOVED lines=9> */
.L_x_158:
        /* <DEDUP_REMOVED lines=9> */
.L_x_160:
[----:B------:R-:W-:-:S04]  /*40c0*/  UIADD3 UR4, UPT, UPT, UR4, 0x1, URZ ;  /* 0x0000000104047890 */ /* 0x000fc8000fffe0ff */
[----:B------:R-:W-:-:S04]  /*40d0*/  UISETP.NE.AND UP0, UPT, UR4, 0x4, UPT ;  /* 0x000000040400788c */ /* 0x000fc8000bf05270 */
[----:B------:R-:W-:Y:S02]  /*40e0*/  USEL UR5, URZ, 0x1, UP0 ;  /* 0x00000001ff057887 */ /* 0x000fe40008000000 */
[----:B------:R-:W-:-:S04]  /*40f0*/  USEL UR4, UR4, URZ, UP0 ;  /* 0x000000ff04047287 */ /* 0x000fc80008000000 */
[----:B------:R-:W-:Y:S01]  /*4100*/  ULEA UR4, UR4, UR7, 0x3 ;  /* 0x0000000704047291 */ /* 0x000fe2000f8e18ff */
[----:B-1----:R-:W-:-:S04]  /*4110*/  LOP3.LUT R3, R2, UR5, RZ, 0x3c, !PT ;  /* 0x0000000502037c12 */ /* 0x002fc8000f8e3cff */
[----:B------:R-:W-:Y:S01]  /*4120*/  SHF.L.U32 R3, R3, 0x1f, RZ ;  /* 0x0000001f03037819 */ /* 0x000fe200000006ff */
[----:B------:R-:W-:-:S04]  /*4130*/  IMAD.U32 R0, RZ, RZ, UR4 ;  /* 0x00000004ff007e24 */ /* 0x000fc8000f8e00ff */
[----:B------:R1:W2:Y:S03]  /*4140*/  SYNCS.PHASECHK.TRANS64.TRYWAIT P0, [R0+URZ], R3 ;  /* 0x00000003000075a7 */ /* 0x0002a600080011ff */
[----:B--2---:R-:W-:Y:S05]  /*4150*/  @!P0 NANOSLEEP.SYNCS 0x989680 ;  /* 0x009896800000895d */ /* 0x004fea0003900000 */
[----:B------:R-:W2:Y:S02]  /*4160*/  @!P0 SYNCS.PHASECHK.TRANS64 P0, [R0+URZ], R3 ;  /* 0x00000003000085a7 */ /* 0x000ea400080010ff */
[----:B--2---:R-:W-:Y:S05]  /*4170*/  @P0 BRA `(.L_x_79) ;  /* 0x0000000000200947 */ /* 0x004fea0003800000 */
.L_x_80:
[----:B--2---:R2:W4:Y:S02]  /*4180*/  SYNCS.PHASECHK.TRANS64.TRYWAIT P0, [R0+URZ], R3 ;  /* 0x00000003000075a7 */ /* 0x00452400080011ff */
[----:B----4-:R-:W-:Y:S05]  /*4190*/  @!P0 NANOSLEEP.SYNCS 0x989680 ;  /* 0x009896800000895d */ /* 0x010fea0003900000 */
[----:B------:R-:W4:Y:S02]  /*41a0*/  @!P0 SYNCS.PHASECHK.TRANS64 P0, [R0+URZ], R3 ;  /* 0x00000003000085a7 */ /* 0x000f2400080010ff */
[----:B----4-:R-:W-:Y:S05]  /*41b0*/  @!P0 BRA `(.L_x_80) ;  /* 0xfffffffc00f08947 */ /* 0x010fea000383ffff */
[----:B------:R-:W-:Y:S05]  /*41c0*/  BRA `(.L_x_79) ;  /* 0x00000000000c7947 */ /* 0x000fea0003800000 */
.L_x_75:
[----:B------:R-:W-:-:S04]  /*41d0*/  UIADD3 UR4, UPT, UPT, UR26, 0x100, URZ ;  /* 0x000001001a047890 */ /* 0x000fc8000fffe0ff */
[----:B------:R-:W-:-:S09]  /*41e0*/  UPRMT UR4, UR45, 0x654, UR4 ;  /* 0x000006542d047896 */ /* 0x000fd20008000004 */
[----:B------:R-:W-:Y:S03]  /*41f0*/  SYNCS.ARRIVE.TRANS64.RED.A1T0 RZ, [UR4], RZ ;  /* 0x000000ffffff79a7 */ /* 0x000fe60008100404 */
.L_x_79:
[----:B-12---:R-:W-:Y:S01]  /*4200*/  SHF.L.U32 R3, RZ, 0x1f, RZ ;  /* 0x0000001fff037819 */ /* 0x006fe200000006ff */
[----:B------:R-:W-:Y:S01]  /*4210*/  UIADD3 UR4, UPT, UPT, UR26, 0x100, URZ ;  /* 0x000001001a047890 */ /* 0x000fe2000fffe0ff */
[----:B------:R-:W-:Y:S02]  /*4220*/  PLOP3.LUT P0, PT, PT, PT, UP1, 0x80, 0x8 ;  /* 0x000000000008781c */ /* 0x000fe40003f0f018 */
[----:B------:R-:W1:Y:S02]  /*4230*/  SYNCS.PHASECHK.TRANS64.TRYWAIT P1, [UR26+0x100], R3 ;  /* 0x00010003ff0075a7 */ /* 0x000e64000802111a */
[----:B-1----:R-:W-:Y:S09]  /*4240*/  @!P1 BRA `(.L_x_81) ;  /* 0x0000004800149947 */ /* 0x002ff20003800000 */
.L_x_162:
[----:B------:R-:W-:Y:S01]  /*4250*/  @!UP1 UPRMT UR4, UR45, 0x654, UR4 ;  /* 0x000006542d049896 */ /* 0x000fe20008000004 */
[----:B------:R-:W-:Y:S01]  /*4260*/  UMOV UR5, 0xffff ;  /* 0x0000ffff00057882 */ /* 0x000fe20000000000 */
[----:B------:R-:W-:-:S07]  /*4270*/  UMOV UR6, 0x1 ;  /* 0x0000000100067882 */ /* 0x000fce0000000000 */
[----:B------:R-:W-:Y:S01]  /*4280*/  @!P0 SYNCS.ARRIVE.TRANS64.RED.A1T0 RZ, [UR4], RZ ;  /* 0x000000ffffff89a7 */ /* 0x000fe20008100404 */
[----:B------:R-:W-:Y:S01]  /*4290*/  NOP ;  /* 0x0000000000007918 */ /* 0x000fe20000000000 */
[----:B-1----:R-:W1:Y:S01]  /*42a0*/  LDS R0, [UR8+0x14] ;  /* 0x00001408ff007984 */ /* 0x002e620008000800 */
[----:B------:R-:W-:-:S04]  /*42b0*/  ULOP3.LUT UR4, UR44, 0xffff, URZ, 0xc0, !UPT ;  /* 0x0000ffff2c047892 */ /* 0x000fc8000f8ec0ff */
[----:B------:R-:W-:-:S04]  /*42c0*/  USHF.R.U32.HI UR4, URZ, 0x5, UR4 ;  /* 0x00000005ff047899 */ /* 0x000fc80008011604 */
[----:B------:R-:W-:Y:S02]  /*42d0*/  USHF.L.U32 UR5, UR5, UR4, URZ ;  /* 0x0000000405057299 */ /* 0x000fe400080006ff */
[----:B------:R-:W-:-:S04]  /*42e0*/  USHF.L.U32 UR4, UR6, UR4, URZ ;  /* 0x0000000406047299 */ /* 0x000fc800080006ff */
[----:B-1----:R-:W-:-:S04]  /*42f0*/  LOP3.LUT R0, R0, UR5, RZ, 0xc0, !PT ;  /* 0x0000000500007c12 */ /* 0x002fc8000f8ec0ff */
[----:B------:R-:W-:-:S13]  /*4300*/  ISETP.NE.AND P0, PT, R0, UR5, PT ;  /* 0x0000000500007c0c */ /* 0x000fda000bf05270 */
[----:B------:R-:W-:Y:S05]  /*4310*/  @P0 BRA `(.L_x_82) ;  /* 0x0000000000580947 */ /* 0x000fea0003800000 */
[----:B------:R-:W1:Y:S02]  /*4320*/  LDS R0, [UR8+0x18] ;  /* 0x00001808ff007984 */ /* 0x000e640008000800 */
[----:B-1----:R-:W-:-:S04]  /*4330*/  LOP3.LUT R0, R0, UR4, RZ, 0xc0, !PT ;  /* 0x0000000400007c12 */ /* 0x002fc8000f8ec0ff */
[----:B------:R-:W-:-:S13]  /*4340*/  ISETP.NE.AND P0, PT, R0, UR4, PT ;  /* 0x0000000400007c0c */ /* 0x000fda000bf05270 */
[----:B------:R-:W-:Y:S05]  /*4350*/  @P0 BRA `(.L_x_83) ;  /* 0x00000000003c0947 */ /* 0x000fea0003800000 */
[----:B------:R-:W1:Y:S01]  /*4360*/  S2R R2, SR_LANEID ;  /* 0x0000000000027919 */ /* 0x000e620000000000 */
[----:B------:R-:W-:Y:S01]  /*4370*/  ULOP3.LUT UR5, URZ, UR5, URZ, 0x33, !UPT ;  /* 0x00000005ff057292 */ /* 0x000fe2000f8e33ff */
[----:B------:R-:W-:Y:S01]  /*4380*/  LOP3.LUT R4, RZ, UR4, RZ, 0x33, !PT ;  /* 0x00000004ff047c12 */ /* 0x000fe2000f8e33ff */
[----:B------:R-:W-:Y:S02]  /*4390*/  VOTEU.ANY UR4, UPT, PT ;  /* 0x0000000000047886 */ /* 0x000fe400038e0100 */
[----:B------:R-:W-:Y:S01]  /*43a0*/  UFLO.U32 UR4, UR4 ;  /* 0x00000004000472bd */ /* 0x000fe200080e0000 */
[----:B------:R-:W2:Y:S01]  /*43b0*/  REDUX UR6, R4 ;  /* 0x00000000040673c4 */ /* 0x000ea20000000000 */
[----:B------:R-:W-:-:S06]  /*43c0*/  IMAD.U32 R0, RZ, RZ, UR5 ;  /* 0x00000005ff007e24 */ /* 0x000fcc000f8e00ff */
[----:B------:R4:W-:Y:S01]  /*43d0*/  UTCATOMSWS.AND URZ, UR5 ;  /* 0x0000000500ff79e3 */ /* 0x0009e20008000000 */
[----:B------:R-:W3:Y:S01]  /*43e0*/  REDUX UR7, R0 ;  /* 0x00000000000773c4 */ /* 0x000ee20000000000 */
[----:B-1----:R-:W-:Y:S01]  /*43f0*/  ISETP.EQ.U32.AND P0, PT, R2, UR4, PT ;  /* 0x0000000402007c0c */ /* 0x002fe2000bf02070 */
[----:B--2---:R-:W-:Y:S01]  /*4400*/  IMAD.U32 R2, RZ, RZ, UR6 ;  /* 0x00000006ff027e24 */ /* 0x004fe2000f8e00ff */
[----:B---3--:R-:W-:-:S11]  /*4410*/  MOV R3, UR7 ;  /* 0x0000000700037c02 */ /* 0x008fd60008000f00 */
[----:B------:R4:W-:Y:S04]  /*4420*/  @P0 ATOMS.AND RZ, [UR8+0x14], R3 ;  /* 0x00001403ffff098c */ /* 0x0009e8000a800008 */
[----:B------:R4:W-:Y:S01]  /*4430*/  @P0 ATOMS.AND RZ, [UR8+0x18], R2 ;  /* 0x00001802ffff098c */ /* 0x0009e2000a800008 */
[----:B------:R-:W-:Y:S05]  /*4440*/  BRA `(.L_x_84) ;  /* 0x0000000000147947 */ /* 0x000fea0003800000 */
.L_x_83:
[----:B------:R-:W-:Y:S02]  /*4450*/  MOV R2, 0x4470 ;  /* 0x0000447000027802 */ /* 0x000fe40000000f00 */
[----:B---3-5:R-:W-:Y:S05]  /*4460*/  CALL.REL.NOINC `($__internal_0_$__cuda_sm10x_tcgen05_guardrail_trap_col_being_dealloced_not_returned_by_alloc) ;  /* 0x0000004800807944 */ /* 0x028fea0003c00000 */
[----:B------:R-:W-:Y:S05]  /*4470*/  BRA `(.L_x_84) ;  /* 0x0000000000087947 */ /* 0x000fea0003800000 */
.L_x_82:
[----:B------:R-:W-:Y:S02]  /*4480*/  MOV R2, 0x44a0 ;  /* 0x000044a000027802 */ /* 0x000fe40000000f00 */
[----:B---3-5:R-:W-:Y:S05]  /*4490*/  CALL.REL.NOINC `($__internal_2_$__cuda_sm10x_tcgen05_guardrail_trap_unallocated_columns_being_dealloced) ;  /* 0x00000048008c7944 */ /* 0x028fea0003c00000 */
.L_x_84:
[----:B------:R-:W-:Y:S01]  /*44a0*/  NOP ;  /* 0x0000000000007918 */ /* 0x000fe20000000000 */
[----:B----4-:R-:W-:Y:S05]  /*44b0*/  EXIT ;  /* 0x000000000000794d */ /* 0x010fea0003800000 */
.L_x_55:
[----:B------:R-:W-:-:S09]  /*44c0*/  UISETP.NE.OR UP0, UPT, UR13, 0x3, !UP3 ;  /* 0x000000030d00788c */ /* 0x000fd2000df05670 */
[----:B------:R-:W-:Y:S05]  /*44d0*/  BRA.U UP0, `(.L_x_85) ;  /* 0x0000000d00fc7547 */ /* 0x000fea000b800000 */
[----:B------:R-:W1:Y:S01]  /*44e0*/  S2UR UR6, SR_CgaCtaId ;  /* 0x00000000000679c3 */ /* 0x000e620000008800 */
[----:B------:R-:W2:Y:S01]  /*44f0*/  LDCU UR33, c[0x0][0x370] ;  /* 0x00006e00ff2177ac */ /* 0x000ea20008000800 */
[----:B------:R-:W-:Y:S02]  /*4500*/  HFMA2 R13, -RZ, RZ, 0, 0 ;  /* 0x00000000ff0d7431 */ /* 0x000fe400000001ff */
[----:B------:R-:W-:Y:S01]  /*4510*/  IMAD.MOV.U32 R15, RZ, RZ, 0x1 ;  /* 0x00000001ff0f7424 */ /* 0x000fe200078e00ff */
[----:B------:R-:W-:Y:S01]  /*4520*/  MOV R7, 0x2000 ;  /* 0x0000200000077802 */ /* 0x000fe20000000f00 */
[----:B------:R-:W2:Y:S01]  /*4530*/  LDCU.128 UR28, c[0x0][0xb10] ;  /* 0x00016200ff1c77ac */ /* 0x000ea20008000c00 */
[----:B------:R-:W-:Y:S01]  /*4540*/  IMAD.MOV.U32 R14, RZ, RZ, RZ ;  /* 0x000000ffff0e7224 */ /* 0x000fe200078e00ff */
[----:B------:R-:W3:Y:S01]  /*4550*/  LDC.64 R16, c[0x0][0x348] ;  /* 0x0000d200ff107b82 */ /* 0x000ee20000000a00 */
[----:B------:R-:W4:Y:S01]  /*4560*/  LDCU UR27, c[0x0][0x374] ;  /* 0x00006e80ff1b77ac */ /* 0x000f220008000800 */
[----:B------:R-:W4:Y:S06]  /*4570*/  LDCU UR15, c[0x0][0xb0c] ;  /* 0x00016180ff0f77ac */ /* 0x000f2c0008000800 */
[----:B------:R-:W3:Y:S01]  /*4580*/  LDC.64 R2, c[0x0][0x888] ;  /* 0x00022200ff027b82 */ /* 0x000ee20000000a00 */
[----:B------:R-:W4:Y:S01]  /*4590*/  LDCU UR38, c[0x0][0xb20] ;  /* 0x00016400ff2677ac */ /* 0x000f220008000800 */
[----:B------:R-:W4:Y:S06]  /*45a0*/  LDCU UR4, c[0x0][0xb30] ;  /* 0x00016600ff0477ac */ /* 0x000f2c0008000800 */
[----:B------:R-:W3:Y:S01]  /*45b0*/  LDC.64 R4, c[0x0][0x890] ;  /* 0x00022400ff047b82 */ /* 0x000ee20000000a00 */
[----:B------:R-:W-:Y:S01]  /*45c0*/  UMOV UR24, 0x400 ;  /* 0x0000040000187882 */ /* 0x000fe20000000000 */
[----:B------:R-:W-:-:S02]  /*45d0*/  UPLOP3.LUT UP3, UPT, UPT, UPT, UPT, 0x40, 0x4 ;  /* 0x000000000004789c */ /* 0x000fc40003f6e870 */
[----:B-1----:R-:W-:Y:S02]  /*45e0*/  ULEA UR24, UR6, UR24, 0x18 ;  /* 0x0000001806187291 */ /* 0x002fe4000f8ec0ff */
[----:B--2---:R-:W-:Y:S02]  /*45f0*/  UIMAD.WIDE.U32 UR6, UR33, UR28, URZ ;  /* 0x0000001c210672a5 */ /* 0x004fe4000f8e00ff */
[----:B----4-:R-:W-:Y:S02]  /*4600*/  UIMAD.WIDE.U32 UR8, UR27, UR31, URZ ;  /* 0x0000001f1b0872a5 */ /* 0x010fe4000f8e00ff */
[----:B------:R-:W-:Y:S02]  /*4610*/  UISETP.GE.AND UP0, UPT, UR40, 0x1, UPT ;  /* 0x000000012800788c */ /* 0x000fe4000bf06270 */
[----:B------:R-:W-:Y:S01]  /*4620*/  UISETP.NE.AND UP4, UPT, UR40, 0x1, UPT ;  /* 0x000000012800788c */ /* 0x000fe2000bf85270 */
[----:B------:R-:W-:Y:S02]  /*4630*/  UMOV UR6, UR7 ;  /* 0x0000000700067c82 */ /* 0x000fe40008000000 */
[----:B------:R-:W-:Y:S01]  /*4640*/  UMOV UR34, UR9 ;  /* 0x0000000900227c82 */ /* 0x000fe20008000000 */
[----:B------:R-:W1:Y:S01]  /*4650*/  LDCU.64 UR16, c[0x0][0xb28] ;  /* 0x00016500ff1077ac */ /* 0x000e620008000a00 */
[----:B------:R-:W-:-:S02]  /*4660*/  UISETP.NE.AND UP6, UPT, UR15, 0x1, UPT ;  /* 0x000000010f00788c */ /* 0x000fc4000bfc5270 */
[----:B------:R-:W-:Y:S02]  /*4670*/  UISETP.NE.AND UP5, UPT, UR30, 0x1, UPT ;  /* 0x000000011e00788c */ /* 0x000fe4000bfa5270 */
[----:B------:R-:W-:Y:S02]  /*4680*/  USHF.R.U32.HI UR35, URZ, UR29, UR6 ;  /* 0x0000001dff237299 */ /* 0x000fe40008011606 */
[----:B------:R-:W-:Y:S02]  /*4690*/  USHF.R.U32.HI UR34, URZ, UR38, UR34 ;  /* 0x00000026ff227299 */ /* 0x000fe40008011622 */
[----:B------:R-:W-:Y:S01]  /*46a0*/  UISETP.NE.AND UP2, UPT, UR4, 0x1, UPT ;  /* 0x000000010400788c */ /* 0x000fe2000bf45270 */
[----:B------:R-:W-:-:S10]  /*46b0*/  UMOV UR12, URZ ;  /* 0x000000ff000c7c82 */ /* 0x000fd40008000000 */
.L_x_94:
[C---:B------:R-:W-:Y:S02]  /*46c0*/  LEA R12, R14.reuse, UR24, 0x3 ;  /* 0x000000180e0c7c11 */ /* 0x040fe4000f8e18ff */
[----:B------:R-:W-:Y:S02]  /*46d0*/  SHF.L.U32 R9, R13, 0x1f, RZ ;  /* 0x0000001f0d097819 */ /* 0x000fe400000006ff */
[----:B------:R-:W-:Y:S02]  /*46e0*/  LEA R10, R14, UR24, 0x4 ;  /* 0x000000180e0a7c11 */ /* 0x000fe4000f8e20ff */
[----:B------:R-:W2:Y:S02]  /*46f0*/  SYNCS.PHASECHK.TRANS64.TRYWAIT P0, [R12+URZ+0x80], R9 ;  /* 0x000080090c0075a7 */ /* 0x000ea400080011ff */
[----:B--2-4-:R-:W-:Y:S05]  /*4700*/  @!P0 BRA `(.L_x_86) ;  /* 0x0000004000fc8947 */ /* 0x014fea0003800000 */
.L_x_163:
[----:B--2---:R-:W2:Y:S01]  /*4710*/  LDS.128 R8, [R10+0x110] ;  /* 0x000110000a087984 */ /* 0x004ea20000000c00 */
[----:B------:R-:W-:Y:S01]  /*4720*/  UISETP.GE.AND UP0, UPT, UR40, 0x1, UPT ;  /* 0x000000012800788c */ /* 0x000fe2000bf06270 */
[----:B------:R-:W-:Y:S01]  /*4730*/  @!PT LDS RZ, [RZ] ;  /* 0x00000000fffff984 */ /* 0x000fe20000000800 */
[----:B------:R-:W-:Y:S01]  /*4740*/  @!PT LDS RZ, [RZ] ;  /* 0x00000000fffff984 */ /* 0x000fe20000000800 */
[----:B------:R-:W-:Y:S01]  /*4750*/  @!PT LDS RZ, [RZ] ;  /* 0x00000000fffff984 */ /* 0x000fe20000000800 */
[----:B------:R-:W-:Y:S01]  /*4760*/  @!PT LDS RZ, [RZ] ;  /* 0x00000000fffff984 */ /* 0x000fe20000000800 */
[----:B------:R4:W-:Y:S06]  /*4770*/  MEMBAR.ALL.CTA ;  /* 0x0000000000007992 */ /* 0x0009ec0000008000 */
[----:B----4-:R-:W4:Y:S01]  /*4780*/  FENCE.VIEW.ASYNC.S ;  /* 0x00000000000073c6 */ /* 0x010f220000000000 */
[----:B--2---:R-:W-:Y:S11]  /*4790*/  LOP3.LUT P0, RZ, R10, 0x1, RZ, 0xc0, !PT ;  /* 0x000000010aff7812 */ /* 0x004ff6000780c0ff */
[----:B------:R-:W-:Y:S02]  /*47a0*/  @!UPT UIADD3 URZ, UPT, UPT, URZ, URZ, URZ ;  /* 0x000000fffffff290 */ /* 0x000fe4000fffe0ff */
[----:B----4-:R-:W-:Y:S01]  /*47b0*/  VOTEU.ANY UP1, P0 ;  /* 0x0000000000ff7886 */ /* 0x010fe20000020100 */
[----:B------:R-:W-:Y:S11]  /*47c0*/  PLOP3.LUT P0, PT, PT, PT, UP1, 0x80, 0x8 ;  /* 0x000000000008781c */ /* 0x000ff60003f0f018 */
[----:B------:R-:W-:Y:S02]  /*47d0*/  @!UPT UIADD3 URZ, UPT, UPT, URZ, URZ, URZ ;  /* 0x000000fffffff290 */ /* 0x000fe4000fffe0ff */
[----:B------:R-:W-:Y:S02]  /*47e0*/  @P0 SHF.R.U32.HI R0, RZ, 0x10, R9 ;  /* 0x00000010ff000819 */ /* 0x000fe40000011609 */
[----:B------:R-:W-:Y:S02]  /*47f0*/  @P0 MOV R6, R8 ;  /* 0x0000000800060202 */ /* 0x000fe40000000f00 */
[----:B------:R-:W-:Y:S01]  /*4800*/  @P0 R2UR UR4, R0 ;  /* 0x00000000000402ca */ /* 0x000fe200000e0000 */
[----:B------:R-:W-:Y:S01]  /*4810*/  VIADD R0, R12, 0x90 ;  /* 0x000000900c007836 */ /* 0x000fe20000000000 */
[----:B------:R-:W-:Y:S02]  /*4820*/  @P0 LOP3.LUT R8, R9, 0xffff, RZ, 0xc0, !PT ;  /* 0x0000ffff09080812 */ /* 0x000fe400078ec0ff */
[----:B------:R-:W-:Y:S02]  /*4830*/  @P0 R2UR UR6, R6 ;  /* 0x00000000060602ca */ /* 0x000fe400000e0000 */
[----:B------:R-:W-:Y:S02]  /*4840*/  PRMT R0, RZ, 0x654, R0 ;  /* 0x00000654ff007816 */ /* 0x000fe40000000000 */
[----:B------:R-:W-:Y:S02]  /*4850*/  @P0 R2UR UR5, R8 ;  /* 0x00000000080502ca */ /* 0x000fe400000e0000 */
[----:B------:R2:W-:Y:S03]  /*4860*/  SYNCS.ARRIVE.TRANS64.RED.A1T0 RZ, [R0+URZ], RZ ;  /* 0x000000ff00ff79a7 */ /* 0x0005e600081004ff */
[----:B------:R-:W-:Y:S04]  /*4870*/  @UP1 UMOV UR26, UR4 ;  /* 0x00000004001a1c82 */ /* 0x000fe80008000000 */
[----:B------:R-:W-:Y:S04]  /*4880*/  @UP1 UMOV UR14, UR6 ;  /* 0x00000006000e1c82 */ /* 0x000fe80008000000 */
[----:B------:R-:W-:Y:S01]  /*4890*/  @UP1 UMOV UR13, UR5 ;  /* 0x00000005000d1c82 */ /* 0x000fe20008000000 */
[----:B------:R-:W-:Y:S05]  /*48a0*/  BRA.U !UP0, `(.L_x_87) ;  /* 0x0000000108a47547 */ /* 0x000fea000b800000 */
[----:B------:R-:W-:Y:S02]  /*48b0*/  UIMAD.WIDE.U32 UR8, UR13, UR31, URZ ;  /* 0x0000001f0d0872a5 */ /* 0x000fe4000f8e00ff */
[----:B------:R-:W-:Y:S02]  /*48c0*/  UIMAD.WIDE.U32 UR10, UR14, UR28, URZ ;  /* 0x0000001c0e0a72a5 */ /* 0x000fe4000f8e00ff */
[----:B------:R-:W-:Y:S02]  /*48d0*/  USEL UR4, UR27, UR34, !UP5 ;  /* 0x000000221b047287 */ /* 0x000fe4000e800000 */
[----:B------:R-:W-:Y:S02]  /*48e0*/  USEL UR7, UR33, UR35, !UP6 ;  /* 0x0000002321077287 */ /* 0x000fe4000f000000 */
[----:B-1----:R-:W-:Y:S02]  /*48f0*/  UIMAD.WIDE.U32 UR18, UR4, UR16, URZ ;  /* 0x00000010041272a5 */ /* 0x002fe4000f8e00ff */
[----:B------:R-:W-:Y:S01]  /*4900*/  UIMAD.WIDE.U32 UR20, UR7, UR16, URZ ;  /* 0x00000010071472a5 */ /* 0x000fe2000f8e00ff */
[----:B------:R-:W-:Y:S02]  /*4910*/  UMOV UR5, UR9 ;  /* 0x0000000900057c82 */ /* 0x000fe40008000000 */
[----:B------:R-:W-:Y:S03]  /*4920*/  USHF.R.U32.HI UR6, URZ, UR38, UR5 ;  /* 0x00000026ff067299 */ /* 0x000fe60008011605 */
[----:B------:R-:W-:Y:S01]  /*4930*/  UMOV UR5, UR11 ;  /* 0x0000000b00057c82 */ /* 0x000fe20008000000 */
[----:B------:R-:W-:Y:S02]  /*4940*/  USEL UR6, UR13, UR6, !UP5 ;  /* 0x000000060d067287 */ /* 0x000fe4000e800000 */
[----:B------:R-:W-:Y:S02]  /*4950*/  USHF.R.U32.HI UR8, URZ, UR29, UR5 ;  /* 0x0000001dff087299 */ /* 0x000fe40008011605 */
[----:B------:R-:W-:Y:S01]  /*4960*/  UIMAD.WIDE.U32 UR10, UR6, UR16, URZ ;  /* 0x00000010060a72a5 */ /* 0x000fe2000f8e00ff */
[----:B------:R-:W-:Y:S02]  /*4970*/  UMOV UR5, UR19 ;  /* 0x0000001300057c82 */ /* 0x000fe40008000000 */
[----:B------:R-:W-:Y:S03]  /*4980*/  @UP4 USHF.R.U32.HI UR4, URZ, UR17, UR5 ;  /* 0x00000011ff044299 */ /* 0x000fe60008011605 */
[----:B------:R-:W-:Y:S01]  /*4990*/  UMOV UR5, UR21 ;  /* 0x0000001500057c82 */ /* 0x000fe20008000000 */
[----:B------:R-:W-:Y:S02]  /*49a0*/  UIMAD UR4, UR40, UR4, URZ ;  /* 0x00000004280472a4 */ /* 0x000fe4000f8e02ff */
[----:B------:R-:W-:Y:S02]  /*49b0*/  @UP4 USHF.R.U32.HI UR7, URZ, UR17, UR5 ;  /* 0x00000011ff074299 */ /* 0x000fe40008011605 */
[----:B------:R-:W-:Y:S02]  /*49c0*/  USEL UR5, UR14, UR8, !UP6 ;  /* 0x000000080e057287 */ /* 0x000fe4000f000000 */
[----:B------:R-:W-:Y:S02]  /*49d0*/  UIMAD UR8, UR40, UR7, URZ ;  /* 0x00000007280872a4 */ /* 0x000fe4000f8e02ff */
[----:B------:R-:W-:Y:S03]  /*49e0*/  UISETP.GE.AND UP0, UPT, UR6, UR4, UPT ;  /* 0x000000040600728c */ /* 0x000fe6000bf06270 */
[----:B------:R-:W-:Y:S01]  /*49f0*/  UMOV UR4, UR11 ;  /* 0x0000000b00047c82 */ /* 0x000fe20008000000 */
[----:B------:R-:W-:Y:S02]  /*4a00*/  UISETP.GE.OR UP0, UPT, UR5, UR8, UP0 ;  /* 0x000000080500728c */ /* 0x000fe40008706670 */
[----:B------:R-:W-:Y:S02]  /*4a10*/  USHF.R.U32.HI UR4, URZ, UR17, UR4 ;  /* 0x00000011ff047299 */ /* 0x000fe40008011604 */
[----:B------:R-:W-:Y:S02]  /*4a20*/  UIMAD.WIDE.U32 UR8, UR5, UR16, URZ ;  /* 0x00000010050872a5 */ /* 0x000fe4000f8e00ff */
[----:B------:R-:W-:Y:S04]  /*4a30*/  USEL UR10, UR6, UR4, !UP4 ;  /* 0x00000004060a7287 */ /* 0x000fe8000e000000 */
[----:B------:R-:W-:Y:S01]  /*4a40*/  UIADD3 UR11, UPT, UPT, -UR10, URZ, URZ ;  /* 0x000000ff0a0b7290 */ /* 0x000fe2000fffe1ff */
[----:B------:R-:W-:Y:S02]  /*4a50*/  @!UP0 UMOV UR4, UR9 ;  /* 0x0000000900048c82 */ /* 0x000fe40008000000 */
[----:B------:R-:W-:Y:S02]  /*4a60*/  @!UP0 USHF.R.U32.HI UR4, URZ, UR17, UR4 ;  /* 0x00000011ff048299 */ /* 0x000fe40008011604 */
[----:B------:R-:W-:Y:S02]  /*4a70*/  UIMAD UR8, UR40, UR11, UR6 ;  /* 0x0000000b280872a4 */ /* 0x000fe4000f8e0206 */
[----:B------:R-:W-:Y:S04]  /*4a80*/  @!UP0 USEL UR4, UR5, UR4, !UP4 ;  /* 0x0000000405048287 */ /* 0x000fe8000e000000 */
[----:B------:R-:W-:Y:S02]  /*4a90*/  @!UP0 UIMAD UR8, UR7, UR8, UR4 ;  /* 0x00000008070882a4 */ /* 0x000fe4000f8e0204 */
[----:B------:R-:W-:Y:S02]  /*4aa0*/  @!UP0 UIADD3 UR9, UPT, UPT, UR10, -UR4, URZ ;  /* 0x800000040a098290 */ /* 0x000fe4000fffe0ff */
[----:B------:R-:W-:Y:S02]  /*4ab0*/  UIADD3 UR4, UPT, UPT, -UR5, URZ, URZ ;  /* 0x000000ff05047290 */ /* 0x000fe4000fffe1ff */
[----:B------:R-:W-:Y:S02]  /*4ac0*/  UIADD3 UR7, UPT, UPT, -UR6, URZ, URZ ;  /* 0x000000ff06077290 */ /* 0x000fe4000fffe1ff */
[----:B------:R-:W-:Y:S02]  /*4ad0*/  @!UP0 UIMAD UR6, UR9, UR40, UR5 ;  /* 0x00000028090682a4 */ /* 0x000fe4000f8e0205 */
[----:B------:R-:W-:Y:S02]  /*4ae0*/  UIMAD UR14, UR15, UR4, UR14 ;  /* 0x000000040f0e72a4 */ /* 0x000fe4000f8e020e */
[----:B------:R-:W-:Y:S01]  /*4af0*/  UIMAD UR13, UR30, UR7, UR13 ;  /* 0x000000071e0d72a4 */ /* 0x000fe2000f8e020d */
[----:B------:R-:W-:Y:S02]  /*4b00*/  @!UP0 UMOV UR5, UR8 ;  /* 0x0000000800058c82 */ /* 0x000fe40008000000 */
[----:B------:R-:W-:Y:S02]  /*4b10*/  UIMAD UR14, UR5, UR15, UR14 ;  /* 0x0000000f050e72a4 */ /* 0x000fe4000f8e020e */
[----:B------:R-:W-:Y:S11]  /*4b20*/  UIMAD UR13, UR6, UR30, UR13 ;  /* 0x0000001e060d72a4 */ /* 0x000ff6000f8e020d */
[----:B------:R-:W-:Y:S01]  /*4b30*/  @!UPT UIADD3 URZ, UPT, UPT, URZ, URZ, URZ ;  /* 0x000000fffffff290 */ /* 0x000fe2000fffe0ff */
.L_x_87:
[----:B------:R-:W4:Y:S01]  /*4b40*/  @!UP2 LDCU.128 UR20, c[0x0][0xb10] ;  /* 0x00016200ff14a7ac */ /* 0x000f220008000c00 */
[C---:B---3--:R-:W-:Y:S02]  /*4b50*/  ISETP.NE.U32.AND P1, PT, R4.reuse, RZ, PT ;  /* 0x000000ff0400720c */ /* 0x048fe40003f25070 */
[----:B------:R-:W-:Y:S02]  /*4b60*/  ISETP.NE.U32.AND P0, PT, R4, RZ, PT ;  /* 0x000000ff0400720c */ /* 0x000fe40003f05070 */
[C---:B------:R-:W-:Y:S02]  /*4b70*/  ISETP.NE.AND.EX P1, PT, R5.reuse, RZ, PT, P1 ;  /* 0x000000ff0500720c */ /* 0x040fe40003f25310 */
[----:B------:R-:W-:Y:S01]  /*4b80*/  ISETP.NE.AND.EX P0, PT, R5, RZ, PT, P0 ;  /* 0x000000ff0500720c */ /* 0x000fe20003f05300 */
[----:B------:R-:W3:Y:S01]  /*4b90*/  @!UP2 LDCU UR5, c[0x0][0xb0c] ;  /* 0x00016180ff05a7ac */ /* 0x000ee20008000800 */
[----:B------:R-:W-:Y:S02]  /*4ba0*/  USHF.L.U32 UR11, UR25, 0x7, URZ ;  /* 0x00000007190b7899 */ /* 0x000fe400080006ff */
[----:B------:R-:W-:Y:S02]  /*4bb0*/  USHF.L.U32 UR10, UR32, 0x6, URZ ;  /* 0x00000006200a7899 */ /* 0x000fe400080006ff */
[----:B----4-:R-:W-:Y:S07]  /*4bc0*/  UIMAD.WIDE.U32 UR6, UR14, UR20, URZ ;  /* 0x000000140e0672a5 */ /* 0x010fee000f8e00ff */
[----:B------:R-:W-:Y:S01]  /*4bd0*/  @!UP2 UMOV UR4, UR7 ;  /* 0x000000070004ac82 */ /* 0x000fe20008000000 */
[----:B---3--:R-:W-:Y:S02]  /*4be0*/  @!UP2 UISETP.NE.AND UP0, UPT, UR5, 0x1, UPT ;  /* 0x000000010500a88c */ /* 0x008fe4000bf05270 */
[----:B------:R-:W-:Y:S02]  /*4bf0*/  @!UP2 USHF.R.U32.HI UR4, URZ, UR21, UR4 ;  /* 0x00000015ff04a299 */ /* 0x000fe40008011604 */
[----:B------:R-:W-:Y:S02]  /*4c00*/  UIMAD.WIDE.U32 UR6, UR13, UR23, URZ ;  /* 0x000000170d0672a5 */ /* 0x000fe4000f8e00ff */
[----:B------:R-:W-:Y:S02]  /*4c10*/  @!UP2 USEL UR8, UR14, UR4, !UP0 ;  /* 0x000000040e08a287 */ /* 0x000fe4000c000000 */
[----:B------:R-:W-:Y:S03]  /*4c20*/  @!UP2 UISETP.NE.AND UP0, UPT, UR22, 0x1, UPT ;  /* 0x000000011600a88c */ /* 0x000fe6000bf05270 */
[----:B------:R-:W-:Y:S02]  /*4c30*/  @!UP2 UMOV UR6, UR7 ;  /* 0x000000070006ac82 */ /* 0x000fe40008000000 */
[----:B------:R-:W3:Y:S02]  /*4c40*/  @!UP2 LDCU UR4, c[0x0][0xb20] ;  /* 0x00016400ff04a7ac */ /* 0x000ee40008000800 */
[----:B---3--:R-:W-:Y:S04]  /*4c50*/  @!UP2 USHF.R.U32.HI UR6, URZ, UR4, UR6 ;  /* 0x00000004ff06a299 */ /* 0x008fe80008011606 */
[----:B------:R-:W-:Y:S04]  /*4c60*/  @!UP2 USEL UR6, UR13, UR6, !UP0 ;  /* 0x000000060d06a287 */ /* 0x000fe8000c000000 */
[----:B------:R-:W-:Y:S02]  /*4c70*/  @!UP2 UIADD3 UR4, UPT, UPT, -UR8, UR6, URZ ;  /* 0x000000060804a290 */ /* 0x000fe4000fffe1ff */
[----:B------:R-:W-:Y:S02]  /*4c80*/  @!UP2 UIADD3 UR6, UPT, UPT, UR8, -UR6, URZ ;  /* 0x800000060806a290 */ /* 0x000fe4000fffe0ff */
[----:B------:R-:W-:Y:S02]  /*4c90*/  @!UP2 UIMAD UR14, UR4, UR5, UR14 ;  /* 0x00000005040ea2a4 */ /* 0x000fe4000f8e020e */
[----:B------:R-:W-:Y:S01]  /*4ca0*/  @!UP2 UIMAD UR13, UR6, UR22, UR13 ;  /* 0x00000016060da2a4 */ /* 0x000fe2000f8e020d */
[----:B------:R-:W-:Y:S11]  /*4cb0*/  BRA.U UP3, `(.L_x_88) ;  /* 0x0000000103107547 */ /* 0x000ff6000b800000 */
[----:B--2---:R-:W-:Y:S04]  /*4cc0*/  MOV R0, UR37 ;  /* 0x0000002500007c02 */ /* 0x004fe80008000f00 */
[----:B------:R-:W-:Y:S04]  /*4cd0*/  SHF.L.U32 R9, R0, 0x1f, RZ ;  /* 0x0000001f00097819 */ /* 0x000fe800000006ff */
[----:B------:R-:W2:Y:S02]  /*4ce0*/  SYNCS.PHASECHK.TRANS64.TRYWAIT P2, [UR24+0x78], R9 ;  /* 0x00007809ff0075a7 */ /* 0x000ea40008041118 */
[----:B--2---:R-:W-:Y:S05]  /*4cf0*/  @!P2 BRA `(.L_x_89) ;  /* 0x0000003c0094a947 */ /* 0x004fea0003800000 */
.L_x_88:
[----:B------:R-:W-:Y:S05]  /*4d00*/  @!P1 BRA `(.L_x_90) ;  /* 0x0000000000309947 */ /* 0x000fea0003800000 */
[----:B------:R-:W-:Y:S01]  /*4d10*/  ISETP.NE.U32.AND P1, PT, R2, RZ, PT ;  /* 0x000000ff0200720c */ /* 0x000fe20003f25070 */
[----:B------:R-:W3:Y:S01]  /*4d20*/  LDCU.64 UR4, c[0x0][0x358] ;  /* 0x00006b00ff0477ac */ /* 0x000ee20008000a00 */
[----:B------:R-:W-:Y:S02]  /*4d30*/  IMAD.MOV.U32 R84, RZ, RZ, 0x1 ;  /* 0x00000001ff547424 */ /* 0x000fe400078e00ff */
[----:B------:R-:W-:Y:S11]  /*4d40*/  ISETP.NE.AND.EX P1, PT, R3, RZ, PT, P1 ;  /* 0x000000ff0300720c */ /* 0x000ff60003f25310 */
[----:B------:R-:W-:Y:S02]  /*4d50*/  @!UPT UIADD3 URZ, UPT, UPT, URZ, URZ, URZ ;  /* 0x000000fffffff290 */ /* 0x000fe4000fffe0ff */
[----:B--2---:R-:W2:Y:S01]  /*4d60*/  @P1 LDC.64 R8, c[0x0][0x888] ;  /* 0x00022200ff081b82 */ /* 0x004ea20000000a00 */
[----:B------:R-:W-:Y:S04]  /*4d70*/  @P1 IMAD R0, R4, UR36, RZ ;  /* 0x0000002404001c24 */ /* 0x000fe8000f8e02ff */
[----:B--2---:R-:W-:Y:S04]  /*4d80*/  @P1 IMAD.WIDE R8, R0, 0x4, R8 ;  /* 0x0000000400081825 */ /* 0x004fe800078e0208 */
[----:B------:R-:W-:Y:S01]  /*4d90*/  HFMA2 R0, -RZ, RZ, 0, 5.9604644775390625e-08 ;  /* 0x00000001ff007431 */ /* 0x000fe200000001ff */
[----:B---3-5:R3:W5:Y:S04]  /*4da0*/  @P1 LDG.E R41, desc[UR4][R8.64] ;  /* 0x0000000408291981 */ /* 0x028768000c1e1900 */
[----:B------:R-:W-:Y:S01]  /*4db0*/  @!P1 PRMT R84, R0, 0x7610, R84 ;  /* 0x0000761000549816 */ /* 0x000fe20000000054 */
[----:B---3--:R-:W4:Y:S06]  /*4dc0*/  @!P1 LDC R41, c[0x0][0x880] ;  /* 0x00022000ff299b82 */ /* 0x008f2c0000000800 */
.L_x_90:
[----:B----45:R-:W-:Y:S01]  /*4dd0*/  @!P0 FSETP.EQ.AND P1, PT, R41, RZ, PT ;  /* 0x000000ff2900820b */ /* 0x030fe20003f22000 */
[----:B------:R-:W-:Y:S01]  /*4de0*/  @!UPT UIADD3 URZ, UPT, UPT, URZ, URZ, URZ ;  /* 0x000000fffffff290 */ /* 0x000fe2000fffe0ff */
[----:B------:R-:W-:Y:S11]  /*4df0*/  @!P0 BRA `(.L_x_91) ;  /* 0x0000000000188947 */ /* 0x000ff60003800000 */
[----:B------:R-:W-:Y:S02]  /*4e00*/  LOP3.LUT P0, RZ, R84, 0xff, RZ, 0xc0, !PT ;  /* 0x000000ff54ff7812 */ /* 0x000fe4000780c0ff */
[----:B------:R-:W-:Y:S04]  /*4e10*/  ISETP.NE.U32.AND P1, PT, R2, RZ, PT ;  /* 0x000000ff0200720c */ /* 0x000fe80003f25070 */
[----:B------:R-:W-:Y:S04]  /*4e20*/  ISETP.NE.AND.EX P1, PT, R3, RZ, PT, P1 ;  /* 0x000000ff0300720c */ /* 0x000fe80003f25310 */
[----:B------:R-:W-:Y:S03]  /*4e30*/  PLOP3.LUT P1, PT, P1, PT, PT, 0x8, 0x80 ;  /* 0x000000000080781c */ /* 0x000fe60000f2e170 */
[----:B------:R-:W-:Y:S11]  /*4e40*/  @P0 FSETP.EQ.AND P1, PT, R41, RZ, PT ;  /* 0x000000ff2900020b */ /* 0x000ff60003f22000 */
[----:B------:R-:W-:Y:S02]  /*4e50*/  @!UPT UIADD3 URZ, UPT, UPT, URZ, URZ, URZ ;  /* 0x000000fffffff290 */ /* 0x000fe4000fffe0ff */
.L_x_91:
[----:B------:R-:W-:Y:S01]  /*4e60*/  ULEA UR4, UR12, UR24, 0x3 ;  /* 0x000000180c047291 */ /* 0x000fe2000f8e18ff */
[----:B--2---:R-:W-:Y:S02]  /*4e70*/  SHF.L.U32 R9, R15, 0x1f, RZ ;  /* 0x0000001f0f097819 */ /* 0x004fe400000006ff */
[----:B------:R-:W-:Y:S04]  /*4e80*/  ELECT P0, URZ, PT ;  /* 0x0000000000ff782f */ /* 0x000fe80003800000 */
[----:B------:R-:W-:Y:S02]  /*4e90*/  PLOP3.LUT P1, PT, P1, P0, PT, 0xf2, 0x2f ;  /* 0x00000000002f781c */ /* 0x000fe40000f21e72 */
[----:B------:R-:W2:Y:S11]  /*4ea0*/  SYNCS.PHASECHK.TRANS64.TRYWAIT P2, [UR4+0x58], R9 ;  /* 0x00005809ff0075a7 */ /* 0x000eb60008041104 */
[----:B------:R-:W-:Y:S05]  /*4eb0*/  @!P1 IADD3 R8, P0, PT, R16, 0x580, RZ ;  /* 0x0000058010089810 */ /* 0x000fea0007f1e0ff */
[----:B------:R-:W-:Y:S01]  /*4ec0*/  @!P1 IMAD.X R6, RZ, RZ, R17, P0 ;  /* 0x000000ffff069224 */ /* 0x000fe200000e0611 */
[----:B--2---:R-:W-:Y:S07]  /*4ed0*/  @!P2 BRA `(.L_x_92) ;  /* 0x0000003c0034a947 */ /* 0x004fee0003800000 */
.L_x_166:
[----:B------:R-:W3:Y:S01]  /*4ee0*/  S2UR UR20, SR_CgaCtaId ;  /* 0x00000000001479c3 */ /* 0x000ee20000008800 */
[----:B------:R-:W-:Y:S01]  /*4ef0*/  @!P1 R2UR UR7, R6 ;  /* 0x00000000060792ca */ /* 0x000fe200000e0000 */
[----:B------:R-:W-:Y:S01]  /*4f00*/  UIADD3 UR5, UPT, UPT, UR12, 0x1, URZ ;  /* 0x000000010c057890 */ /* 0x000fe2000fffe0ff */
[----:B------:R-:W-:Y:S01]  /*4f10*/  @!P1 R2UR UR6, R8 ;  /* 0x00000000080692ca */ /* 0x000fe200000e0000 */
[----:B------:R-:W-:Y:S01]  /*4f20*/  UIADD3 UR9, UPT, UPT, UR4, 0x40, URZ ;  /* 0x0000004004097890 */ /* 0x000fe2000fffe0ff */
[----:B------:R-:W-:Y:S01]  /*4f30*/  @!P1 IMAD.MOV.U32 R6, RZ, RZ, 0x2000 ;  /* 0x00002000ff069424 */ /* 0x000fe200078e00ff */
[----:B------:R-:W-:Y:S01]  /*4f40*/  UISETP.NE.AND UP0, UPT, UR5, 0x3, UPT ;  /* 0x000000030500788c */ /* 0x000fe2000bf05270 */
[----:B------:R-:W-:Y:S01]  /*4f50*/  VIADD R14, R14, 0x1 ;  /* 0x000000010e0e7836 */ /* 0x000fe20000000000 */
[----:B------:R-:W-:Y:S01]  /*4f60*/  UMOV UR22, 0x0 ;  /* 0x0000000000167882 */ /* 0x000fe20000000000 */
[----:B------:R-:W-:Y:S05]  /*4f70*/  UMOV UR23, 0x10000000 ;  /* 0x1000000000177882 */ /* 0x000fea0000000000 */
[----:B--2---:R-:W-:Y:S01]  /*4f80*/  IMAD.U32 R9, RZ, RZ, UR7 ;  /* 0x00000007ff097e24 */ /* 0x004fe2000f8e00ff */
[----:B------:R-:W-:Y:S01]  /*4f90*/  USEL UR7, URZ, 0x1, UP0 ;  /* 0x00000001ff077887 */ /* 0x000fe20008000000 */
[----:B------:R-:W-:Y:S01]  /*4fa0*/  IMAD.U32 R8, RZ, RZ, UR6 ;  /* 0x00000006ff087e24 */ /* 0x000fe2000f8e00ff */
[----:B------:R-:W-:Y:S02]  /*4fb0*/  USEL UR6, UR5, URZ, UP0 ;  /* 0x000000ff05067287 */ /* 0x000fe40008000000 */
[----:B------:R-:W-:Y:S01]  /*4fc0*/  VOTEU.ALL UP0, P1 ;  /* 0x0000000000ff7886 */ /* 0x000fe20000800000 */
[----:B------:R-:W-:Y:S02]  /*4fd0*/  @!P1 R2UR UR19, R9 ;  /* 0x00000000091392ca */ /* 0x000fe400000e0000 */
[----:B------:R-:W-:Y:S02]  /*4fe0*/  @!P1 R2UR UR18, R8 ;  /* 0x00000000081292ca */ /* 0x000fe400000e0000 */
[----:B------:R-:W-:Y:S01]  /*4ff0*/  @!UP0 ULEA UR5, UR12, UR24, 0xd ;  /* 0x000000180c058291 */ /* 0x000fe2000f8e68ff */
[----:B------:R-:W-:Y:S01]  /*5000*/  LOP3.LUT R15, R15, UR7, RZ, 0x3c, !PT ;  /* 0x000000070f0f7c12 */ /* 0x000fe2000f8e3cff */
[----:B---3--:R-:W-:Y:S02]  /*5010*/  UPRMT UR20, UR20, 0x654, UR9 ;  /* 0x0000065414147896 */ /* 0x008fe40008000009 */
[----:B------:R-:W-:Y:S01]  /*5020*/  @!UP0 UIADD3 UR8, UPT, UPT, UR5, 0x200, URZ ;  /* 0x0000020005088890 */ /* 0x000fe2000fffe0ff */
[----:B------:R-:W-:Y:S01]  /*5030*/  SHF.L.U32 R0, R15, 0x1f, RZ ;  /* 0x0000001f0f007819 */ /* 0x000fe200000006ff */
[----:B------:R-:W-:Y:S01]  /*5040*/  VOTEU.ALL UP0, P1 ;  /* 0x0000000000ff7886 */ /* 0x000fe20000800000 */
[----:B------:R-:W-:Y:S01]  /*5050*/  UMOV UR12, UR36 ;  /* 0x00000024000c7c82 */ /* 0x000fe20008000000 */
[----:B------:R-:W-:Y:S05]  /*5060*/  ULEA UR5, UR6, UR24, 0x3 ;  /* 0x0000001806057291 */ /* 0x000fea000f8e18ff */
[----:B------:R2:W-:Y:S01]  /*5070*/  @!UP0 UTMALDG.3D [UR8], [UR18], desc[UR22] ;  /* 0x00001608120085b4 */ /* 0x0005e20008011000 */
[----:B------:R2:W-:Y:S01]  /*5080*/  @!P1 SYNCS.ARRIVE.TRANS64.RED.A0TR RZ, [UR4+0x40], R6 ;  /* 0x00004006ffff99a7 */ /* 0x0005e20008300404 */
[----:B------:R-:W-:Y:S02]  /*5090*/  SYNCS.ARRIVE.TRANS64.RED.A1T0 RZ, [UR20], RZ ;  /* 0x000000ffffff79a7 */ /* 0x000fe40008100414 */
[----:B------:R-:W3:Y:S02]  /*50a0*/  SYNCS.PHASECHK.TRANS64.TRYWAIT P0, [UR5+0x58], R0 ;  /* 0x00005800ff0075a7 */ /* 0x000ee40008001105 */
[----:B--23--:R-:W-:Y:S05]  /*50b0*/  @!P0 BRA `(.L_x_93) ;  /* 0x0000003800d48947 */ /* 0x00cfea0003800000 */
.L_x_168:
[----:B------:R-:W3:Y:S01]  /*50c0*/  S2UR UR12, SR_CgaCtaId ;  /* 0x00000000000c79c3 */ /* 0x000ee20000008800 */
[----:B------:R-:W-:Y:S01]  /*50d0*/  UIADD3 UR9, UPT, UPT, UR5, 0x40, URZ ;  /* 0x0000004005097890 */ /* 0x000fe2000fffe0ff */
[----:B------:R-:W-:Y:S01]  /*50e0*/  @!P1 IADD3 R6, P0, PT, R16, 0x580, RZ ;  /* 0x0000058010069810 */ /* 0x000fe20007f1e0ff */
[----:B------:R-:W-:Y:S01]  /*50f0*/  UPLOP3.LUT UP3, UPT, UPT, UPT, UPT, 0x80, 0x8 ;  /* 0x000000000008789c */ /* 0x000fe20003f6f070 */
[----:B------:R-:W-:Y:S01]  /*5100*/  R2UR UR23, R86 ;  /* 0x00000000561772ca */ /* 0x000fe200000e0000 */
[----:B------:R-:W-:Y:S01]  /*5110*/  UMOV UR20, 0x0 ;  /* 0x0000000000147882 */ /* 0x000fe20000000000 */
[----:B------:R-:W-:Y:S01]  /*5120*/  @!P1 R2UR UR7, R6 ;  /* 0x00000000060792ca */ /* 0x000fe200000e0000 */
[----:B--2---:R-:W-:Y:S01]  /*5130*/  @!P1 IMAD.X R0, RZ, RZ, R17, P0 ;  /* 0x000000ffff009224 */ /* 0x004fe200000e0611 */
[----:B------:R-:W-:Y:S01]  /*5140*/  UMOV UR21, 0x10000000 ;  /* 0x1000000000157882 */ /* 0x000fe20000000000 */
[----:B------:R-:W-:Y:S01]  /*5150*/  VOTEU.ALL UP0, P1 ;  /* 0x0000000000ff7886 */ /* 0x000fe20000800000 */
[----:B------:R-:W-:Y:S02]  /*5160*/  R2UR UR22, R87 ;  /* 0x00000000571672ca */ /* 0x000fe400000e0000 */
[----:B------:R-:W-:Y:S02]  /*5170*/  @!P1 R2UR UR4, R0 ;  /* 0x00000000000492ca */ /* 0x000fe400000e0000 */
[----:B------:R-:W-:Y:S01]  /*5180*/  @!UP0 UIADD3 UR10, UPT, UPT, UR10, 0x20, URZ ;  /* 0x000000200a0a8890 */ /* 0x000fe2000fffe0ff */
[C---:B------:R-:W-:Y:S02]  /*5190*/  ISETP.NE.AND P0, PT, R14.reuse, 0x2, PT ;  /* 0x000000020e00780c */ /* 0x040fe40003f05270 */
[----:B------:R-:W-:Y:S02]  /*51a0*/  UIADD3 UR32, UPT, UPT, UR13, UR23, URZ ;  /* 0x000000170d207290 */ /* 0x000fe4000fffe0ff */
[----:B------:R-:W-:Y:S01]  /*51b0*/  IMAD.U32 R8, RZ, RZ, UR7 ;  /* 0x00000007ff087e24 */ /* 0x000fe2000f8e00ff */
[----:B------:R-:W-:Y:S02]  /*51c0*/  SEL R0, RZ, 0x1, P0 ;  /* 0x00000001ff007807 */ /* 0x000fe40000000000 */
[----:B------:R-:W-:Y:S01]  /*51d0*/  SEL R14, R14, RZ, P0 ;  /* 0x000000ff0e0e7207 */ /* 0x000fe20000000000 */
[----:B------:R-:W-:Y:S01]  /*51e0*/  UIADD3 UR25, UPT, UPT, UR14, UR22, URZ ;  /* 0x000000160e197290 */ /* 0x000fe2000fffe0ff */
[----:B------:R-:W-:Y:S01]  /*51f0*/  @!P1 R2UR UR18, R8 ;  /* 0x00000000081292ca */ /* 0x000fe200000e0000 */
[----:B------:R-:W-:Y:S01]  /*5200*/  IMAD.U32 R9, RZ, RZ, UR4 ;  /* 0x00000004ff097e24 */ /* 0x000fe2000f8e00ff */
[----:B------:R-:W-:Y:S01]  /*5210*/  @!UP0 ULEA UR4, UR6, UR24, 0xd ;  /* 0x0000001806048291 */ /* 0x000fe2000f8e68ff */
[----:B------:R-:W-:Y:S03]  /*5220*/  LOP3.LUT R13, R13, R0, RZ, 0x3c, !PT ;  /* 0x000000000d0d7212 */ /* 0x000fe600078e3cff */
[----:B------:R-:W-:Y:S01]  /*5230*/  @!P1 R2UR UR19, R9 ;  /* 0x00000000091392ca */ /* 0x000fe200000e0000 */
[----:B------:R-:W-:Y:S02]  /*5240*/  @!UP0 UIADD3 UR8, UPT, UPT, UR4, 0x200, URZ ;  /* 0x0000020004088890 */ /* 0x000fe4000fffe0ff */
[----:B---3--:R-:W-:Y:S01]  /*5250*/  UPRMT UR4, UR12, 0x654, UR9 ;  /* 0x000006540c047896 */ /* 0x008fe20008000009 */
[----:B------:R-:W-:Y:S02]  /*5260*/  VOTEU.ALL UP0, P1 ;  /* 0x0000000000ff7886 */ /* 0x000fe40000800000 */
[----:B------:R-:W-:Y:S01]  /*5270*/  UMOV UR12, UR36 ;  /* 0x00000024000c7c82 */ /* 0x000fe20008000000 */
[----:B------:R-:W-:Y:S06]  /*5280*/  UMOV UR36, UR26 ;  /* 0x0000001a00247c82 */ /* 0x000fec0008000000 */
[----:B------:R2:W-:Y:S01]  /*5290*/  @!UP0 UTMALDG.3D [UR8], [UR18], desc[UR20] ;  /* 0x00001408120085b4 */ /* 0x0005e20008011000 */
[----:B------:R4:W-:Y:S01]  /*52a0*/  @!P1 SYNCS.ARRIVE.TRANS64.RED.A0TR RZ, [UR5+0x40], R7 ;  /* 0x00004007ffff99a7 */ /* 0x0009e20008300405 */
[----:B------:R-:W-:Y:S01]  /*52b0*/  SYNCS.ARRIVE.TRANS64.RED.A1T0 RZ, [UR4], RZ ;  /* 0x000000ffffff79a7 */ /* 0x000fe20008100404 */
[----:B------:R-:W-:Y:S04]  /*52c0*/  UIADD3 UR4, UPT, UPT, UR6, 0x1, URZ ;  /* 0x0000000106047890 */ /* 0x000fe8000fffe0ff */
[----:B------:R-:W-:Y:S04]  /*52d0*/  UISETP.NE.AND UP0, UPT, UR4, 0x3, UPT ;  /* 0x000000030400788c */ /* 0x000fe8000bf05270 */
[----:B------:R-:W-:Y:S06]  /*52e0*/  USEL UR5, URZ, 0x1, UP0 ;  /* 0x00000001ff057887 */ /* 0x000fec0008000000 */
[----:B------:R-:W-:Y:S01]  /*52f0*/  LOP3.LUT R15, R15, UR5, RZ, 0x3c, !PT ;  /* 0x000000050f0f7c12 */ /* 0x000fe2000f8e3cff */
[----:B--2---:R-:W-:Y:S01]  /*5300*/  USEL UR12, UR4, URZ, UP0 ;  /* 0x000000ff040c7287 */ /* 0x004fe20008000000 */
[----:B------:R-:W-:Y:S11]  /*5310*/  BRA.U UP1, `(.L_x_94) ;  /* 0xfffffff101e87547 */ /* 0x000ff6000b83ffff */
[----:B------:R-:W-:Y:S01]  /*5320*/  UIADD3 UR24, UPT, UPT, UR24, 0x58, URZ ;  /* 0x0000005818187890 */ /* 0x000fe2000fffe0ff */
[----:B------:R-:W-:-:S03]  /*5330*/  SHF.L.U32 R3, R15, 0x1f, RZ ;  /* 0x0000001f0f037819 */ /* 0x000fc600000006ff */
[----:B------:R-:W-:-:S09]  /*5340*/  ULEA UR4, UR12, UR24, 0x3 ;  /* 0x000000180c047291 */ /* 0x000fd2000f8e18ff */
[----:B------:R-:W2:Y:S02]  /*5350*/  SYNCS.PHASECHK.TRANS64.TRYWAIT P0, [UR4], R3 ;  /* 0x00000003ff0075a7 */ /* 0x000ea40008001104 */
[----:B--2---:R-:W-:Y:S05]  /*5360*/  @!P0 BRA `(.L_x_95) ;  /* 0x0000003800408947 */ /* 0x004fea0003800000 */
.L_x_170:
[----:B------:R-:W-:-:S04]  /*5370*/  UIADD3 UR4, UPT, UPT, UR12, 0x1, URZ ;  /* 0x000000010c047890 */ /* 0x000fc8000fffe0ff */
[----:B------:R-:W-:-:S04]  /*5380*/  UISETP.NE.AND UP0, UPT, UR4, 0x3, UPT ;  /* 0x000000030400788c */ /* 0x000fc8000bf05270 */
[----:B------:R-:W-:Y:S02]  /*5390*/  USEL UR6, URZ, 0x1, UP0 ;  /* 0x00000001ff067887 */ /* 0x000fe40008000000 */
[----:B------:R-:W-:-:S04]  /*53a0*/  USEL UR4, UR4, URZ, UP0 ;  /* 0x000000ff04047287 */ /* 0x000fc80008000000 */
[----:B------:R-:W-:Y:S01]  /*53b0*/  ULEA UR5, UR4, UR24, 0x3 ;  /* 0x0000001804057291 */ /* 0x000fe2000f8e18ff */
[----:B------:R-:W-:-:S04]  /*53c0*/  LOP3.LUT R15, R15, UR6, RZ, 0x3c, !PT ;  /* 0x000000060f0f7c12 */ /* 0x000fc8000f8e3cff */
[----:B--2---:R-:W-:-:S04]  /*53d0*/  SHF.L.U32 R3, R15, 0x1f, RZ ;  /* 0x0000001f0f037819 */ /* 0x004fc800000006ff */
[----:B------:R-:W2:Y:S02]  /*53e0*/  SYNCS.PHASECHK.TRANS64.TRYWAIT P0, [UR5], R3 ;  /* 0x00000003ff0075a7 */ /* 0x000ea40008001105 */
[----:B--2---:R-:W-:Y:S05]  /*53f0*/  @!P0 BRA `(.L_x_96) ;  /* 0x0000003800348947 */ /* 0x004fea0003800000 */
.L_x_172:
[----:B------:R-:W-:-:S04]  /*5400*/  UIADD3 UR4, UPT, UPT, UR4, 0x1, URZ ;  /* 0x0000000104047890 */ /* 0x000fc8000fffe0ff */
[----:B------:R-:W-:-:S04]  /*5410*/  UISETP.NE.AND UP0, UPT, UR4, 0x3, UPT ;  /* 0x000000030400788c */ /* 0x000fc8000bf05270 */
[----:B------:R-:W-:Y:S02]  /*5420*/  USEL UR5, URZ, 0x1, UP0 ;  /* 0x00000001ff057887 */ /* 0x000fe40008000000 */
[----:B------:R-:W-:-:S04]  /*5430*/  USEL UR4, UR4, URZ, UP0 ;  /* 0x000000ff04047287 */ /* 0x000fc80008000000 */
[----:B------:R-:W-:Y:S01]  /*5440*/  ULEA UR4, UR4, UR24, 0x3 ;  /* 0x0000001804047291 */ /* 0x000fe2000f8e18ff */
[----:B--2---:R-:W-:-:S04]  /*5450*/  LOP3.LUT R3, R15, UR5, RZ, 0x3c, !PT ;  /* 0x000000050f037c12 */ /* 0x004fc8000f8e3cff */
[----:B------:R-:W-:Y:S01]  /*5460*/  SHF.L.U32 R3, R3, 0x1f, RZ ;  /* 0x0000001f03037819 */ /* 0x000fe200000006ff */
[----:B------:R-:W-:-:S07]  /*5470*/  IMAD.U32 R0, RZ, RZ, UR4 ;  /* 0x00000004ff007e24 */ /* 0x000fce000f8e00ff */
.L_x_97:
[----:B--2---:R2:W3:Y:S02]  /*5480*/  SYNCS.PHASECHK.TRANS64.TRYWAIT P0, [R0+URZ], R3 ;  /* 0x00000003000075a7 */ /* 0x0044e400080011ff */
[----:B---3--:R-:W-:Y:S05]  /*5490*/  @!P0 NANOSLEEP.SYNCS 0x989680 ;  /* 0x009896800000895d */ /* 0x008fea0003900000 */
[----:B------:R-:W3:Y:S02]  /*54a0*/  @!P0 SYNCS.PHASECHK.TRANS64 P0, [R0+URZ], R3 ;  /* 0x00000003000085a7 */ /* 0x000ee400080010ff */
[----:B-1-3--:R-:W-:Y:S05]  /*54b0*/  @P0 EXIT ;  /* 0x000000000000094d */ /* 0x00afea0003800000 */
[----:B------:R-:W-:Y:S05]  /*54c0*/  BRA `(.L_x_97) ;  /* 0xfffffffc00ec7947 */ /* 0x000fea000383ffff */
.L_x_85:
[----:B------:R-:W-:-:S06]  /*54d0*/  UISETP.GE.AND UP0, UPT, UR13, 0x4, UPT ;  /* 0x000000040d00788c */ /* 0x000fcc000bf06270 */
[----:B------:R-:W-:-:S13]  /*54e0*/  PLOP3.LUT P0, PT, PT, PT, UP0, 0x80, 0x8 ;  /* 0x000000000008781c */ /* 0x000fda0003f0f008 */
[----:B------:R-:W-:Y:S05]  /*54f0*/  @!P0 EXIT ;  /* 0x000000000000894d */ /* 0x000fea0003800000 */
[----:B------:R-:W1:Y:S08]  /*5500*/  S2UR UR4, SR_CgaCtaId ;  /* 0x00000000000479c3 */ /* 0x000e700000008800 */
[----:B------:R-:W-:Y:S01]  /*5510*/  BAR.SYNC.DEFER_BLOCKING 0x6, 0xa0 ;  /* 0x0182800000007b1d */ /* 0x000fe20000010000 */
[C---:B------:R-:W-:Y:S01]  /*5520*/  IMAD.SHL.U32 R2, R92.reuse, 0x20, RZ ;  /* 0x000000205c027824 */ /* 0x040fe200078e00ff */
[C---:B------:R-:W-:Y:S01]  /*5530*/  LOP3.LUT R93, R92.reuse, 0x2, RZ, 0xc0, !PT ;  /* 0x000000025c5d7812 */ /* 0x040fe200078ec0ff */
[C---:B------:R-:W-:Y:S01]  /*5540*/  IMAD.SHL.U32 R97, R92.reuse, 0x4, RZ ;  /* 0x000000045c617824 */ /* 0x040fe200078e00ff */
[C---:B------:R-:W-:Y:S01]  /*5550*/  LOP3.LUT R98, R92.reuse, 0x60, RZ, 0xc0, !PT ;  /* 0x000000605c627812 */ /* 0x040fe200078ec0ff */
[----:B------:R-:W-:Y:S01]  /*5560*/  IMAD.U32 R37, R92, 0x10000, RZ ;  /* 0x000100005c257824 */ /* 0x000fe200078e00ff */
[----:B------:R-:W-:-:S02]  /*5570*/  UMOV UR47, 0x400 ;  /* 0x00000400002f7882 */ /* 0x000fc40000000000 */
[----:B------:R-:W2:Y:S01]  /*5580*/  LDC.64 R78, c[0x0][0x8b0] ;  /* 0x00022c00ff4e7b82 */ /* 0x000ea20000000a00 */
[----:B------:R-:W-:Y:S01]  /*5590*/  LOP3.LUT R4, R2, 0xc0, RZ, 0xc0, !PT ;  /* 0x000000c002047812 */ /* 0x000fe200078ec0ff */
[----:B------:R-:W-:Y:S01]  /*55a0*/  HFMA2 R36, -RZ, RZ, 0, 0 ;  /* 0x00000000ff247431 */ /* 0x000fe200000001ff */
[----:B------:R-:W-:Y:S02]  /*55b0*/  LOP3.LUT R92, R92, 0x4, RZ, 0xc0, !PT ;  /* 0x000000045c5c7812 */ /* 0x000fe400078ec0ff */
[----:B------:R-:W-:Y:S02]  /*55c0*/  CS2R R94, SRZ ;  /* 0x00000000005e7805 */ /* 0x000fe4000001ff00 */
[----:B------:R-:W-:Y:S01]  /*55d0*/  LOP3.LUT R97, R4, 0x18, R97, 0xf8, !PT ;  /* 0x0000001804617812 */ /* 0x000fe200078ef861 */
[----:B------:R-:W-:Y:S01]  /*55e0*/  IMAD.MOV.U32 R91, RZ, RZ, RZ ;  /* 0x000000ffff5b7224 */ /* 0x000fe200078e00ff */
[----:B------:R-:W-:Y:S01]  /*55f0*/  LOP3.LUT R37, R37, 0x600000, RZ, 0xc0, !PT ;  /* 0x0060000025257812 */ /* 0x000fe200078ec0ff */
[----:B------:R-:W3:Y:S01]  /*5600*/  LDC.64 R76, c[0x0][0x8a8] ;  /* 0x00022a00ff4c7b82 */ /* 0x000ee20000000a00 */
[C---:B------:R-:W-:Y:S01]  /*5610*/  IADD3 R96, PT, PT, -R92.reuse, 0x2, RZ ;  /* 0x000000025c607810 */ /* 0x040fe20007ffe1ff */
[----:B------:R-:W-:Y:S01]  /*5620*/  IMAD.MOV R93, RZ, RZ, -R93 ;  /* 0x000000ffff5d7224 */ /* 0x000fe200078e0a5d */
[----:B------:R-:W-:Y:S01]  /*5630*/  LOP3.LUT R97, R97, 0xf20, R2, 0xf8, !PT ;  /* 0x00000f2061617812 */ /* 0x000fe200078ef802 */
[----:B------:R-:W4:Y:S01]  /*5640*/  LDCU UR62, c[0x0][0x370] ;  /* 0x00006e00ff3e77ac */ /* 0x000f220008000800 */
[----:B------:R-:W-:Y:S01]  /*5650*/  IADD3 R92, PT, PT, -R92, RZ, RZ ;  /* 0x000000ff5c5c7210 */ /* 0x000fe20007ffe1ff */
[----:B------:R-:W-:Y:S01]  /*5660*/  IMAD.SHL.U32 R96, R96, 0x10, RZ ;  /* 0x0000001060607824 */ /* 0x000fe200078e00ff */
[----:B-1----:R-:W-:Y:S01]  /*5670*/  ULEA UR47, UR4, UR47, 0x18 ;  /* 0x0000002f042f7291 */ /* 0x002fe2000f8ec0ff */
[----:B------:R-:W1:Y:S01]  /*5680*/  LDCU.64 UR4, c[0x0][0x890] ;  /* 0x00011200ff0477ac */ /* 0x000e620008000a00 */
[----:B------:R-:W-:Y:S01]  /*5690*/  UMOV UR54, 0x1 ;  /* 0x0000000100367882 */ /* 0x000fe20000000000 */
[----:B------:R-:W-:Y:S01]  /*56a0*/  UMOV UR46, URZ ;  /* 0x000000ff002e7c82 */ /* 0x000fe20008000000 */
[----:B------:R-:W2:Y:S05]  /*56b0*/  LDCU UR41, c[0x0][0xb0c] ;  /* 0x00016180ff2977ac */ /* 0x000eaa0008000800 */
[----:B------:R-:W4:Y:S01]  /*56c0*/  LDS R0, [UR47+0x130] ;  /* 0x0001302fff007984 */ /* 0x000f220008000800 */
[----:B------:R-:W2:Y:S01]  /*56d0*/  LDCU UR39, c[0x0][0xb30] ;  /* 0x00016600ff2777ac */ /* 0x000ea20008000800 */
[----:B------:R-:W2:Y:S01]  /*56e0*/  LDCU.64 UR60, c[0x0][0x888] ;  /* 0x00011100ff3c77ac */ /* 0x000ea20008000a00 */
[----:B-1----:R-:W-:Y:S01]  /*56f0*/  IMAD.U32 R100, RZ, RZ, UR4 ;  /* 0x00000004ff647e24 */ /* 0x002fe2000f8e00ff */
[----:B------:R-:W-:Y:S01]  /*5700*/  UIADD3 UR4, UPT, UPT, UR47, 0x200, URZ ;  /* 0x000002002f047890 */ /* 0x000fe2000fffe0ff */
[----:B------:R-:W-:Y:S01]  /*5710*/  IMAD.U32 R99, RZ, RZ, UR5 ;  /* 0x00000005ff637e24 */ /* 0x000fe2000f8e00ff */
[----:B------:R-:W1:Y:S04]  /*5720*/  LDCU.64 UR42, c[0x0][0xb28] ;  /* 0x00016500ff2a77ac */ /* 0x000e680008000a00 */
[----:B------:R-:W-:Y:S01]  /*5730*/  LEA R97, R97, UR4, 0x1 ;  /* 0x0000000461617c11 */ /* 0x000fe2000f8e08ff */
[----:B------:R-:W1:Y:S01]  /*5740*/  LDCU.128 UR56, c[0x0][0xb10] ;  /* 0x00016200ff3877ac */ /* 0x000e620008000c00 */
[----:B------:R-:W1:Y:S01]  /*5750*/  LDCU UR55, c[0x0][0x374] ;  /* 0x00006e80ff3777ac */ /* 0x000e620008000800 */
[----:B------:R-:W-:Y:S01]  /*5760*/  UMOV UR53, URZ ;  /* 0x000000ff00357c82 */ /* 0x000fe20008000000 */
[----:B------:R-:W-:Y:S01]  /*5770*/  UMOV UR52, URZ ;  /* 0x000000ff00347c82 */ /* 0x000fe20008000000 */
[----:B----4-:R-:W-:-:S02]  /*5780*/  IMAD.IADD R37, R0, 0x1, R37 ;  /* 0x0000000100257824 */ /* 0x010fc400078e0225 */
[----:B-123--:R-:W-:-:S07]  /*5790*/  IMAD.U32 R0, RZ, RZ, UR4 ;  /* 0x00000004ff007e24 */ /* 0x00efce000f8e00ff */
.L_x_128:
[C---:B------:R-:W-:Y:S02]  /*57a0*/  LEA R3, R91.reuse, UR47, 0x3 ;  /* 0x0000002f5b037c11 */ /* 0x040fe4000f8e18ff */
[----:B------:R-:W-:Y:S02]  /*57b0*/  SHF.L.U32 R0, R94, 0x1f, RZ ;  /* 0x0000001f5e007819 */ /* 0x000fe400000006ff */
[----:B------:R-:W-:Y:S02]  /*57c0*/  LEA R5, R91, UR47, 0x4 ;  /* 0x0000002f5b057c11 */ /* 0x000fe4000f8e20ff */
[----:B-1----:R-:W1:Y:S02]  /*57d0*/  SYNCS.PHASECHK.TRANS64.TRYWAIT P0, [R3+URZ+0x80], R0 ;  /* 0x00008000030075a7 */ /* 0x002e6400080011ff */
[----:B-1----:R-:W-:Y:S05]  /*57e0*/  @!P0 BRA `(.L_x_98) ;  /* 0x0000003400508947 */ /* 0x002fea0003800000 */
.L_x_173:
        /* <DEDUP_REMOVED lines=8> */
[----:B--2---:R-:W-:Y:S11]  /*5870*/  LOP3.LUT P0, RZ, R6, 0x1, RZ, 0xc0, !PT ;  /* 0x0000000106ff7812 */ /* 0x004ff6000780c0ff */
[----:B------:R-:W-:Y:S02]  /*5880*/  @!UPT UIADD3 URZ, UPT, UPT, URZ, URZ, URZ ;  /* 0x000000fffffff290 */ /* 0x000fe4000fffe0ff */
[----:B---3--:R-:W-:Y:S01]  /*5890*/  VOTEU.ANY UP1, P0 ;  /* 0x0000000000ff7886 */ /* 0x008fe20000020100 */
[----:B------:R-:W-:Y:S01]  /*58a0*/  PLOP3.LUT P0, PT, PT, PT, UP1, 0x80, 0x8 ;  /* 0x000000000008781c */ /* 0x000fe20003f0f018 */
[----:B------:R-:W-:Y:S06]  /*58b0*/  UP2UR UR4, UPR, URZ, 0x2 ;  /* 0x00000002ff047883 */ /* 0x000fec0008000000 */
[----:B------:R-:W-:Y:S06]  /*58c0*/  IMAD.U32 R101, RZ, RZ, UR4 ;  /* 0x00000004ff657e24 */ /* 0x000fec000f8e00ff */
[----:B-1----:R-:W-:Y:S02]  /*58d0*/  @P0 SHF.R.U32.HI R0, RZ, 0x10, R5 ;  /* 0x00000010ff000819 */ /* 0x002fe40000011605 */
        /* <DEDUP_REMOVED lines=12> */
[----:B------:R-:W2:Y:S01]  /*59a0*/  LDCU UR12, c[0x0][0xb20] ;  /* 0x00016400ff0c77ac */ /* 0x000ea20008000800 */
[----:B------:R-:W-:Y:S02]  /*59b0*/  UIMAD.WIDE.U32 UR4, UR55, UR59, URZ ;  /* 0x0000003b370472a5 */ /* 0x000fe4000f8e00ff */
[----:B------:R-:W-:Y:S02]  /*59c0*/  UIMAD.WIDE.U32 UR6, UR62, UR56, URZ ;  /* 0x000000383e0672a5 */ /* 0x000fe4000f8e00ff */
[----:B------:R-:W-:Y:S02]  /*59d0*/  UISETP.NE.AND UP0, UPT, UR58, 0x1, UPT ;  /* 0x000000013a00788c */ /* 0x000fe4000bf05270 */
[----:B------:R-:W-:Y:S02]  /*59e0*/  UIMAD.WIDE.U32 UR8, UR37, UR59, URZ ;  /* 0x0000003b250872a5 */ /* 0x000fe4000f8e00ff */
[----:B------:R-:W-:Y:S02]  /*59f0*/  UIMAD.WIDE.U32 UR10, UR38, UR56, URZ ;  /* 0x00000038260a72a5 */ /* 0x000fe4000f8e00ff */
[----:B------:R-:W-:Y:S02]  /*5a00*/  UISETP.NE.AND UP1, UPT, UR41, 0x1, UPT ;  /* 0x000000012900788c */ /* 0x000fe4000bf25270 */
[----:B------:R-:W-:Y:S01]  /*5a10*/  UISETP.NE.AND UP2, UPT, UR40, 0x1, UPT ;  /* 0x000000012800788c */ /* 0x000fe2000bf45270 */
[----:B------:R-:W-:Y:S02]  /*5a20*/  UMOV UR4, UR5 ;  /* 0x0000000500047c82 */ /* 0x000fe40008000000 */
[----:B--2---:R-:W-:Y:S03]  /*5a30*/  USHF.R.U32.HI UR5, URZ, UR12, UR4 ;  /* 0x0000000cff057299 */ /* 0x004fe60008011604 */
[----:B------:R-:W-:Y:S02]  /*5a40*/  UMOV UR4, UR7 ;  /* 0x0000000700047c82 */ /* 0x000fe40008000000 */
[----:B------:R-:W-:Y:S02]  /*5a50*/  USHF.R.U32.HI UR7, URZ, UR57, UR4 ;  /* 0x00000039ff077299 */ /* 0x000fe40008011604 */
[----:B------:R-:W-:Y:S02]  /*5a60*/  USEL UR4, UR55, UR5, !UP0 ;  /* 0x0000000537047287 */ /* 0x000fe4000c000000 */
[----:B------:R-:W-:Y:S01]  /*5a70*/  USEL UR7, UR62, UR7, !UP1 ;  /* 0x000000073e077287 */ /* 0x000fe2000c800000 */
[----:B------:R-:W-:Y:S01]  /*5a80*/  UMOV UR5, UR9 ;  /* 0x0000000900057c82 */ /* 0x000fe20008000000 */
[----:B------:R-:W-:Y:S02]  /*5a90*/  UIMAD.WIDE.U32 UR8, UR4, UR42, URZ ;  /* 0x0000002a040872a5 */ /* 0x000fe4000f8e00ff */
[----:B------:R-:W-:Y:S03]  /*5aa0*/  USHF.R.U32.HI UR6, URZ, UR12, UR5 ;  /* 0x0000000cff067299 */ /* 0x000fe60008011605 */
[----:B------:R-:W-:Y:S01]  /*5ab0*/  UMOV UR5, UR11 ;  /* 0x0000000b00057c82 */ /* 0x000fe20008000000 */
[----:B------:R-:W-:Y:S02]  /*5ac0*/  UIMAD.WIDE.U32 UR10, UR7, UR42, URZ ;  /* 0x0000002a070a72a5 */ /* 0x000fe4000f8e00ff */
[----:B------:R-:W-:Y:S02]  /*5ad0*/  USHF.R.U32.HI UR12, URZ, UR57, UR5 ;  /* 0x00000039ff0c7299 */ /* 0x000fe40008011605 */
[----:B------:R-:W-:Y:S01]  /*5ae0*/  USEL UR6, UR37, UR6, !UP0 ;  /* 0x0000000625067287 */ /* 0x000fe2000c000000 */
[----:B------:R-:W-:Y:S02]  /*5af0*/  UMOV UR5, UR9 ;  /* 0x0000000900057c82 */ /* 0x000fe40008000000 */
[----:B------:R-:W-:Y:S01]  /*5b00*/  UMOV UR10, UR11 ;  /* 0x0000000b000a7c82 */ /* 0x000fe20008000000 */
[----:B------:R-:W-:Y:S02]  /*5b10*/  @UP2 USHF.R.U32.HI UR4, URZ, UR43, UR5 ;  /* 0x0000002bff042299 */ /* 0x000fe40008011605 */
[----:B------:R-:W-:Y:S02]  /*5b20*/  @UP2 USHF.R.U32.HI UR7, URZ, UR43, UR10 ;  /* 0x0000002bff072299 */ /* 0x000fe4000801160a */
[----:B------:R-:W-:Y:S02]  /*5b30*/  UIMAD UR4, UR40, UR4, URZ ;  /* 0x00000004280472a4 */ /* 0x000fe4000f8e02ff */
[----:B------:R-:W-:Y:S02]  /*5b40*/  UIMAD.WIDE.U32 UR10, UR6, UR42, URZ ;  /* 0x0000002a060a72a5 */ /* 0x000fe4000f8e00ff */
[----:B------:R-:W-:Y:S02]  /*5b50*/  USEL UR5, UR38, UR12, !UP1 ;  /* 0x0000000c26057287 */ /* 0x000fe4000c800000 */
[----:B------:R-:W-:Y:S02]  /*5b60*/  UIMAD UR8, UR40, UR7, URZ ;  /* 0x00000007280872a4 */ /* 0x000fe4000f8e02ff */
[----:B------:R-:W-:Y:S03]  /*5b70*/  UISETP.GE.AND UP0, UPT, UR6, UR4, UPT ;  /* 0x000000040600728c */ /* 0x000fe6000bf06270 */
[----:B------:R-:W-:Y:S01]  /*5b80*/  UMOV UR4, UR11 ;  /* 0x0000000b00047c82 */ /* 0x000fe20008000000 */
[----:B------:R-:W-:Y:S02]  /*5b90*/  UISETP.GE.OR UP0, UPT, UR5, UR8, UP0 ;  /* 0x000000080500728c */ /* 0x000fe40008706670 */
[----:B------:R-:W-:Y:S02]  /*5ba0*/  USHF.R.U32.HI UR4, URZ, UR43, UR4 ;  /* 0x0000002bff047299 */ /* 0x000fe40008011604 */
[----:B------:R-:W-:Y:S02]  /*5bb0*/  UIMAD.WIDE.U32 UR8, UR5, UR42, URZ ;  /* 0x0000002a050872a5 */ /* 0x000fe4000f8e00ff */
[----:B------:R-:W-:Y:S02]  /*5bc0*/  USEL UR11, UR6, UR4, !UP2 ;  /* 0x00000004060b7287 */ /* 0x000fe4000d000000 */
[----:B------:R-:W-:Y:S02]  /*5bd0*/  UIADD3 UR8, UPT, UPT, -UR5, URZ, URZ ;  /* 0x000000ff05087290 */ /* 0x000fe4000fffe1ff */
[----:B------:R-:W-:Y:S01]  /*5be0*/  UIADD3 UR10, UPT, UPT, -UR11, URZ, URZ ;  /* 0x000000ff0b0a7290 */ /* 0x000fe2000fffe1ff */
[----:B------:R-:W-:Y:S01]  /*5bf0*/  @!UP0 UMOV UR4, UR9 ;  /* 0x0000000900048c82 */ /* 0x000fe20008000000 */
[----:B------:R-:W-:Y:S02]  /*5c00*/  UIADD3 UR9, UPT, UPT, -UR6, URZ, URZ ;  /* 0x000000ff06097290 */ /* 0x000fe4000fffe1ff */
[----:B------:R-:W-:Y:S02]  /*5c10*/  @!UP0 USHF.R.U32.HI UR4, URZ, UR43, UR4 ;  /* 0x0000002bff048299 */ /* 0x000fe40008011604 */
[----:B------:R-:W-:Y:S02]  /*5c20*/  UIMAD UR10, UR40, UR10, UR6 ;  /* 0x0000000a280a72a4 */ /* 0x000fe4000f8e0206 */
[----:B------:R-:W-:Y:S04]  /*5c30*/  @!UP0 USEL UR4, UR5, UR4, !UP2 ;  /* 0x0000000405048287 */ /* 0x000fe8000d000000 */
[----:B------:R-:W-:Y:S02]  /*5c40*/  @!UP0 UIMAD UR10, UR7, UR10, UR4 ;  /* 0x0000000a070a82a4 */ /* 0x000fe4000f8e0204 */
[----:B------:R-:W-:Y:S02]  /*5c50*/  @!UP0 UIADD3 UR11, UPT, UPT, UR11, -UR4, URZ ;  /* 0x800000040b0b8290 */ /* 0x000fe4000fffe0ff */
[----:B------:R-:W-:Y:S02]  /*5c60*/  UIMAD UR7, UR41, UR8, UR38 ;  /* 0x00000008290772a4 */ /* 0x000fe4000f8e0226 */
[----:B------:R-:W-:Y:S02]  /*5c70*/  @!UP0 UIMAD UR6, UR11, UR40, UR5 ;  /* 0x000000280b0682a4 */ /* 0x000fe4000f8e0205 */
[----:B------:R-:W-:Y:S01]  /*5c80*/  UIMAD UR4, UR58, UR9, UR37 ;  /* 0x000000093a0472a4 */ /* 0x000fe2000f8e0225 */
[----:B------:R-:W-:Y:S02]  /*5c90*/  @!UP0 UMOV UR5, UR10 ;  /* 0x0000000a00058c82 */ /* 0x000fe40008000000 */
[----:B------:R-:W-:Y:S02]  /*5ca0*/  UIMAD UR38, UR5, UR41, UR7 ;  /* 0x00000029052672a4 */ /* 0x000fe4000f8e0207 */
[----:B------:R-:W-:Y:S11]  /*5cb0*/  UIMAD UR37, UR6, UR58, UR4 ;  /* 0x0000003a062572a4 */ /* 0x000ff6000f8e0204 */
[----:B------:R-:W-:Y:S01]  /*5cc0*/  @!UPT UIADD3 URZ, UPT, UPT, URZ, URZ, URZ ;  /* 0x000000fffffff290 */ /* 0x000fe2000fffe0ff */
.L_x_99:
[----:B------:R-:W-:Y:S01]  /*5cd0*/  UISETP.NE.AND UP0, UPT, UR39, 0x1, UPT ;  /* 0x000000012700788c */ /* 0x000fe2000bf05270 */
[----:B------:R-:W-:Y:S01]  /*5ce0*/  IADD3 R91, PT, PT, R91, 0x1, RZ ;  /* 0x000000015b5b7810 */ /* 0x000fe20007ffe0ff */
[----:B------:R-:W-:Y:S02]  /*5cf0*/  UIADD3 UR11, UPT, UPT, UR47, 0x200, URZ ;  /* 0x000002002f0b7890 */ /* 0x000fe4000fffe0ff */
[----:B------:R-:W-:Y:S02]  /*5d00*/  USHF.L.U32 UR50, UR25, 0x7, URZ ;  /* 0x0000000719327899 */ /* 0x000fe400080006ff */
[----:B------:R-:W-:Y:S05]  /*5d10*/  USHF.L.U32 UR49, UR32, 0x6, URZ ;  /* 0x0000000620317899 */ /* 0x000fea00080006ff */
[----:B------:R-:W2:Y:S01]  /*5d20*/  @!UP0 LDCU.128 UR12, c[0x0][0xb10] ;  /* 0x00016200ff0c87ac */ /* 0x000ea20008000c00 */
[----:B------:R-:W3:Y:S01]  /*5d30*/  @!UP0 LDCU UR5, c[0x0][0xb0c] ;  /* 0x00016180ff0587ac */ /* 0x000ee20008000800 */
[----:B------:R-:W4:Y:S01]  /*5d40*/  @!UP0 LDCU UR10, c[0x0][0xb20] ;  /* 0x00016400ff0a87ac */ /* 0x000f220008000800 */
[----:B--2---:R-:W-:Y:S02]  /*5d50*/  UIMAD.WIDE.U32 UR8, UR38, UR12, URZ ;  /* 0x0000000c260872a5 */ /* 0x004fe4000f8e00ff */
[----:B------:R-:W-:Y:S02]  /*5d60*/  UIMAD.WIDE.U32 UR6, UR37, UR15, URZ ;  /* 0x0000000f250672a5 */ /* 0x000fe4000f8e00ff */
[----:B------:R-:W-:Y:S03]  /*5d70*/  @!UP0 UISETP.NE.AND UP1, UPT, UR14, 0x1, UPT ;  /* 0x000000010e00888c */ /* 0x000fe6000bf25270 */
[----:B------:R-:W-:Y:S01]  /*5d80*/  @!UP0 UMOV UR4, UR9 ;  /* 0x0000000900048c82 */ /* 0x000fe20008000000 */
[----:B---3--:R-:W-:Y:S02]  /*5d90*/  @!UP0 UISETP.NE.AND UP2, UPT, UR5, 0x1, UPT ;  /* 0x000000010500888c */ /* 0x008fe4000bf45270 */
[----:B------:R-:W-:Y:S01]  /*5da0*/  @!UP0 USHF.R.U32.HI UR4, URZ, UR13, UR4 ;  /* 0x0000000dff048299 */ /* 0x000fe20008011604 */
[----:B------:R-:W-:Y:S02]  /*5db0*/  @!UP0 UMOV UR6, UR7 ;  /* 0x0000000700068c82 */ /* 0x000fe40008000000 */
[----:B----4-:R-:W-:Y:S02]  /*5dc0*/  @!UP0 USHF.R.U32.HI UR6, URZ, UR10, UR6 ;  /* 0x0000000aff068299 */ /* 0x010fe40008011606 */
[----:B------:R-:W-:Y:S02]  /*5dd0*/  @!UP0 USEL UR7, UR38, UR4, !UP2 ;  /* 0x0000000426078287 */ /* 0x000fe4000d000000 */
[----:B------:R-:W-:Y:S04]  /*5de0*/  @!UP0 USEL UR6, UR37, UR6, !UP1 ;  /* 0x0000000625068287 */ /* 0x000fe8000c800000 */
[----:B------:R-:W-:Y:S02]  /*5df0*/  @!UP0 UIADD3 UR4, UPT, UPT, -UR7, UR6, URZ ;  /* 0x0000000607048290 */ /* 0x000fe4000fffe1ff */
[----:B------:R-:W-:Y:S02]  /*5e00*/  @!UP0 UIADD3 UR6, UPT, UPT, UR7, -UR6, URZ ;  /* 0x8000000607068290 */ /* 0x000fe4000fffe0ff */
[----:B------:R-:W-:Y:S02]  /*5e10*/  @!UP0 UIMAD UR38, UR4, UR5, UR38 ;  /* 0x00000005042682a4 */ /* 0x000fe4000f8e0226 */
[----:B------:R-:W-:Y:S02]  /*5e20*/  @!UP0 UIMAD UR37, UR6, UR14, UR37 ;  /* 0x0000000e062582a4 */ /* 0x000fe4000f8e0225 */
[----:B------:R-:W-:Y:S09]  /*5e30*/  ULOP3.LUT UP0, URZ, UR11, 0x1b0, URZ, 0xc0, !UPT ;  /* 0x000001b00bff7892 */ /* 0x000ff2000f80c0ff */
[----:B------:R-:W-:Y:S05]  /*5e40*/  BRA.U !UP0, `(.L_x_100) ;  /* 0x00000001087c7547 */ /* 0x000fea000b800000 */
[----:B------:R-:W2:Y:S01]  /*5e50*/  LDCU.64 UR8, c[0x4][0x80] ;  /* 0x01001000ff0877ac */ /* 0x000ea20008000a00 */
[----:B------:R-:W-:Y:S01]  /*5e60*/  MOV R2, 0x0 ;  /* 0x0000000000027802 */ /* 0x000fe20000000f00 */
[----:B------:R-:W-:Y:S02]  /*5e70*/  HFMA2 R12, -RZ, RZ, 0, 5.9604644775390625e-08 ;  /* 0x00000001ff0c7431 */ /* 0x000fe400000001ff */
[----:B------:R-:W-:Y:S01]  /*5e80*/  IMAD.MOV.U32 R8, RZ, RZ, 0x70 ;  /* 0x00000070ff087424 */ /* 0x000fe200078e00ff */
[----:B------:R3:W4:Y:S01]  /*5e90*/  LDC.64 R14, c[0x4][R2] ;  /* 0x01000000020e7b82 */ /* 0x0007220000000a00 */
[----:B------:R-:W1:Y:S01]  /*5ea0*/  LDCU.64 UR6, c[0x4][0x88] ;  /* 0x01001100ff0677ac */ /* 0x000e620008000a00 */
[----:B------:R-:W-:Y:S01]  /*5eb0*/  IMAD.MOV.U32 R13, RZ, RZ, RZ ;  /* 0x000000ffff0d7224 */ /* 0x000fe200078e00ff */
[----:B------:R-:W1:Y:S01]  /*5ec0*/  LDCU.64 UR4, c[0x4][0x8] ;  /* 0x01000100ff0477ac */ /* 0x000e620008000a00 */
[----:B--2---:R-:W-:Y:S01]  /*5ed0*/  MOV R5, UR9 ;  /* 0x0000000900057c02 */ /* 0x004fe20008000f00 */
[----:B------:R-:W-:Y:S01]  /*5ee0*/  IMAD.U32 R4, RZ, RZ, UR8 ;  /* 0x00000008ff047e24 */ /* 0x000fe2000f8e00ff */
[----:B-1----:R-:W-:Y:S01]  /*5ef0*/  MOV R7, UR7 ;  /* 0x0000000700077c02 */ /* 0x002fe20008000f00 */
[----:B------:R-:W-:Y:S01]  /*5f00*/  IMAD.U32 R6, RZ, RZ, UR6 ;  /* 0x00000006ff067e24 */ /* 0x000fe2000f8e00ff */
[----:B------:R-:W-:Y:S01]  /*5f10*/  MOV R11, UR5 ;  /* 0x00000005000b7c02 */ /* 0x000fe20008000f00 */
[----:B------:R-:W-:Y:S02]  /*5f20*/  IMAD.U32 R10, RZ, RZ, UR4 ;  /* 0x00000004ff0a7e24 */ /* 0x000fe4000f8e00ff */
[----:B------:R-:W-:Y:S07]  /*5f30*/  LEPC R20, `(.L_x_101) ;  /* 0x000000001014794e */ /* 0x000fee0000000000 */
[----:B---345:R-:W-:Y:S05]  /*5f40*/  CALL.ABS.NOINC R14 ;  /* 0x000000000e007343 */ /* 0x038fea0003c00000 */
.L_x_101:
[----:B------:R-:W1:Y:S01]  /*5f50*/  LDCU.64 UR8, c[0x4][0x80] ;  /* 0x01001000ff0877ac */ /* 0x000e620008000a00 */
[----:B------:R-:W2:Y:S01]  /*5f60*/  LDC.64 R2, c[0x4][R2] ;  /* 0x0100000002027b82 */ /* 0x000ea20000000a00 */
[----:B------:R-:W-:Y:S02]  /*5f70*/  HFMA2 R12, -RZ, RZ, 0, 5.9604644775390625e-08 ;  /* 0x00000001ff0c7431 */ /* 0x000fe400000001ff */
[----:B------:R-:W-:Y:S02]  /*5f80*/  IMAD.MOV.U32 R8, RZ, RZ, 0x70 ;  /* 0x00000070ff087424 */ /* 0x000fe400078e00ff */
[----:B------:R-:W-:Y:S01]  /*5f90*/  IMAD.MOV.U32 R13, RZ, RZ, RZ ;  /* 0x000000ffff0d7224 */ /* 0x000fe200078e00ff */
[----:B------:R-:W3:Y:S01]  /*5fa0*/  LDCU.64 UR6, c[0x4][0x88] ;  /* 0x01001100ff0677ac */ /* 0x000ee20008000a00 */
[----:B------:R-:W4:Y:S01]  /*5fb0*/  LDCU.64 UR4, c[0x4][0x8] ;  /* 0x01000100ff0477ac */ /* 0x000f220008000a00 */
[----:B-1----:R-:W-:Y:S02]  /*5fc0*/  MOV R4, UR8 ;  /* 0x0000000800047c02 */ /* 0x002fe40008000f00 */
[----:B------:R-:W-:Y:S02]  /*5fd0*/  MOV R5, UR9 ;  /* 0x0000000900057c02 */ /* 0x000fe40008000f00 */
[----:B---3--:R-:W-:Y:S01]  /*5fe0*/  MOV R7, UR7 ;  /* 0x0000000700077c02 */ /* 0x008fe20008000f00 */
[----:B------:R-:W-:Y:S01]  /*5ff0*/  IMAD.U32 R6, RZ, RZ, UR6 ;  /* 0x00000006ff067e24 */ /* 0x000fe2000f8e00ff */
[----:B----4-:R-:W-:Y:S01]  /*6000*/  MOV R11, UR5 ;  /* 0x00000005000b7c02 */ /* 0x010fe20008000f00 */
[----:B------:R-:W-:Y:S02]  /*6010*/  IMAD.U32 R10, RZ, RZ, UR4 ;  /* 0x00000004ff0a7e24 */ /* 0x000fe4000f8e00ff */
[----:B------:R-:W-:Y:S07]  /*6020*/  LEPC R20, `(.L_x_100) ;  /* 0x000000001014794e */ /* 0x000fee0000000000 */
[----:B--2---:R-:W-:Y:S05]  /*6030*/  CALL.ABS.NOINC R2 ;  /* 0x0000000002007343 */ /* 0x004fea0003c00000 */
.L_x_100:
[----:B------:R-:W-:Y:S02]  /*6040*/  R2UR UR6, R88 ;  /* 0x00000000580672ca */ /* 0x000fe400000e0000 */
[----:B------:R-:W-:Y:S02]  /*6050*/  R2UR UR5, R100 ;  /* 0x00000000640572ca */ /* 0x000fe400000e0000 */
[----:B------:R-:W-:Y:S02]  /*6060*/  R2UR UR4, R99 ;  /* 0x00000000630472ca */ /* 0x000fe400000e0000 */
[----:B------:R-:W-:Y:S02]  /*6070*/  ISETP.NE.U32.AND P4, PT, R78, RZ, PT ;  /* 0x000000ff4e00720c */ /* 0x000fe40003f85070 */
[----:B------:R-:W-:Y:S02]  /*6080*/  ISETP.NE.U32.AND P2, PT, RZ, UR60, PT ;  /* 0x0000003cff007c0c */ /* 0x000fe4000bf45070 */
[----:B------:R-:W-:Y:S02]  /*6090*/  ISETP.NE.AND.EX P4, PT, R79, RZ, PT, P4 ;  /* 0x000000ff4f00720c */ /* 0x000fe40003f85340 */
[----:B------:R-:W-:Y:S01]  /*60a0*/  ISETP.NE.AND.EX P2, PT, RZ, UR61, PT, P2 ;  /* 0x0000003dff007c0c */ /* 0x000fe2000bf45320 */
[----:B------:R-:W-:Y:S02]  /*60b0*/  UISETP.NE.AND UP2, UPT, UR6, URZ, UPT ;  /* 0x000000ff0600728c */ /* 0x000fe4000bf45270 */
[----:B------:R-:W-:Y:S04]  /*60c0*/  UISETP.NE.U32.AND UP0, UPT, UR5, URZ, UPT ;  /* 0x000000ff0500728c */ /* 0x000fe8000bf05070 */
[----:B------:R-:W-:Y:S01]  /*60d0*/  UISETP.NE.AND.EX UP1, UPT, UR4, URZ, UPT, UP0 ;  /* 0x000000ff0400728c */ /* 0x000fe2000bf25300 */
[----:B------:R-:W-:Y:S01]  /*60e0*/  PLOP3.LUT P1, PT, PT, PT, UP2, 0x80, 0x8 ;  /* 0x000000000008781c */ /* 0x000fe20003f2f028 */
[----:B------:R-:W-:Y:S03]  /*60f0*/  UPLOP3.LUT UP0, UPT, UPT, UPT, UPT, 0x40, 0x4 ;  /* 0x000000000004789c */ /* 0x000fe60003f0e870 */
[----:B------:R-:W-:Y:S06]  /*6100*/  @UP2 UPLOP3.LUT UP0, UPT, UPT, UPT, UP1, 0x80, 0x8 ;  /* 0x000000000008289c */ /* 0x000fec0003f0f010 */
[----:B------:R-:W-:Y:S01]  /*6110*/  PLOP3.LUT P0, PT, PT, PT, UP0, 0x80, 0x8 ;  /* 0x000000000008781c */ /* 0x000fe20003f0f008 */
[----:B------:R-:W-:Y:S01]  /*6120*/  @!UPT UIADD3 URZ, UPT, UPT, URZ, URZ, URZ ;  /* 0x000000fffffff290 */ /* 0x000fe2000fffe0ff */
[----:B------:R-:W-:Y:S11]  /*6130*/  BRA.U !UP1, `(.L_x_102) ;  /* 0x0000000109407547 */ /* 0x000ff6000b800000 */
[----:B------:R-:W-:Y:S01]  /*6140*/  UISETP.NE.U32.AND UP0, UPT, UR60, URZ, UPT ;  /* 0x000000ff3c00728c */ /* 0x000fe2000bf05070 */
[----:B------:R-:W-:Y:S01]  /*6150*/  R2UR UR6, R100 ;  /* 0x00000000640672ca */ /* 0x000fe200000e0000 */
[----:B------:R-:W2:Y:S01]  /*6160*/  LDCU.64 UR8, c[0x0][0x358] ;  /* 0x00006b00ff0877ac */ /* 0x000ea20008000a00 */
[----:B------:R-:W-:Y:S02]  /*6170*/  HFMA2 R84, -RZ, RZ, 0, 5.9604644775390625e-08 ;  /* 0x00000001ff547431 */ /* 0x000fe400000001ff */
[----:B-1----:R-:W-:Y:S01]  /*6180*/  IMAD.MOV.U32 R0, RZ, RZ, 0x1 ;  /* 0x00000001ff007424 */ /* 0x002fe200078e00ff */
[----:B------:R-:W-:Y:S06]  /*6190*/  UISETP.NE.AND.EX UP0, UPT, UR61, URZ, UPT, UP0 ;  /* 0x000000ff3d00728c */ /* 0x000fec000bf05300 */
[----:B------:R-:W-:Y:S05]  /*61a0*/  PLOP3.LUT P3, PT, PT, PT, UP0, 0x80, 0x8 ;  /* 0x000000000008781c */ /* 0x000fea0003f6f008 */
[----:B------:R-:W1:Y:S01]  /*61b0*/  @UP0 LDCU.64 UR4, c[0x0][0x888] ;  /* 0x00011100ff0407ac */ /* 0x000e620008000a00 */
[----:B------:R-:W-:Y:S07]  /*61c0*/  @UP0 UIMAD UR6, UR36, UR6, URZ ;  /* 0x00000006240602a4 */ /* 0x000fee000f8e02ff */
[----:B------:R-:W-:Y:S01]  /*61d0*/  @!P3 PRMT R84, R0, 0x7610, R84 ;  /* 0x000076100054b816 */ /* 0x000fe20000000054 */
[----:B-1----:R-:W-:Y:S06]  /*61e0*/  @UP0 UIMAD.WIDE UR4, UR6, 0x4, UR4 ;  /* 0x00000004060408a5 */ /* 0x002fec000f8e0204 */
[----:B------:R-:W-:Y:S02]  /*61f0*/  IMAD.U32 R2, RZ, RZ, UR4 ;  /* 0x00000004ff027e24 */ /* 0x000fe4000f8e00ff */
[----:B------:R-:W-:Y:S03]  /*6200*/  IMAD.U32 R3, RZ, RZ, UR5 ;  /* 0x00000005ff037e24 */ /* 0x000fe6000f8e00ff */
[----:B------:R-:W1:Y:S02]  /*6210*/  @!UP0 LDCU UR4, c[0x0][0x880] ;  /* 0x00011000ff0487ac */ /* 0x000e640008000800 */
[----:B--2--5:R2:W5:Y:S02]  /*6220*/  @P3 LDG.E R41, desc[UR8][R2.64] ;  /* 0x0000000802293981 */ /* 0x024564000c1e1900 */
[----:B-12---:R-:W-:Y:S02]  /*6230*/  @!P3 MOV R41, UR4 ;  /* 0x000000040029bc02 */ /* 0x006fe40008000f00 */
.L_x_102:
[----:B------:R-:W-:Y:S05]  /*6240*/  @!P4 BRA `(.L_x_103) ;  /* 0x000000000024c947 */ /* 0x000fea0003800000 */
[----:B------:R-:W-:Y:S01]  /*6250*/  ISETP.NE.U32.AND P3, PT, R76, RZ, PT ;  /* 0x000000ff4c00720c */ /* 0x000fe20003f65070 */
[----:B------:R-:W2:Y:S03]  /*6260*/  LDCU.64 UR4, c[0x0][0x358] ;  /* 0x00006b00ff0477ac */ /* 0x000ea60008000a00 */
[----:B------:R-:W-:Y:S11]  /*6270*/  ISETP.NE.AND.EX P3, PT, R77, RZ, PT, P3 ;  /* 0x000000ff4d00720c */ /* 0x000ff60003f65330 */
[----:B------:R-:W-:Y:S02]  /*6280*/  @!UPT UIADD3 URZ, UPT, UPT, URZ, URZ, URZ ;  /* 0x000000fffffff290 */ /* 0x000fe4000fffe0ff */
[----:B------:R-:W3:Y:S01]  /*6290*/  @P3 LDC.64 R2, c[0x0][0x8a8] ;  /* 0x00022a00ff023b82 */ /* 0x000ee20000000a00 */
[----:B-1----:R-:W-:Y:S04]  /*62a0*/  @P3 IMAD R0, R78, UR36, RZ ;  /* 0x000000244e003c24 */ /* 0x002fe8000f8e02ff */
[----:B---3--:R-:W-:Y:S05]  /*62b0*/  @P3 IMAD.WIDE R2, R0, 0x4, R2 ;  /* 0x0000000400023825 */ /* 0x008fea00078e0202 */
[----:B--2--5:R2:W5:Y:S02]  /*62c0*/  @P3 LDG.E R38, desc[UR4][R2.64] ;  /* 0x0000000402263981 */ /* 0x024564000c1e1900 */
[----:B--2---:R-:W3:Y:S02]  /*62d0*/  @!P3 LDC R38, c[0x0][0x8a0] ;  /* 0x00022800ff26bb82 */ /* 0x004ee40000000800 */
.L_x_103:
[----:B-----5:R-:W-:Y:S01]  /*62e0*/  FSETP.NEU.AND P3, PT, R41, RZ, PT ;  /* 0x000000ff2900720b */ /* 0x020fe20003f6d000 */
[----:B------:R-:W-:Y:S01]  /*62f0*/  ULOP3.LUT UR4, UR54, 0x1, URZ, 0x3c, !UPT ;  /* 0x0000000136047892 */ /* 0x000fe2000f8e3cff */
[----:B------:R-:W-:Y:S01]  /*6300*/  SEL R4, RZ, 0xffffffff, P2 ;  /* 0xffffffffff047807 */ /* 0x000fe20001000000 */
[----:B------:R-:W-:Y:S01]  /*6310*/  IMAD.U32 R108, RZ, RZ, UR46 ;  /* 0x0000002eff6c7e24 */ /* 0x000fe2000f8e00ff */
[----:B------:R-:W-:Y:S01]  /*6320*/  @P1 LOP3.LUT P2, RZ, R84, 0xff, RZ, 0xc0, !PT ;  /* 0x000000ff54ff1812 */ /* 0x000fe2000784c0ff */
[----:B------:R-:W-:Y:S01]  /*6330*/  IMAD.SHL.U32 R81, R93, 0x10, RZ ;  /* 0x000000105d517824 */ /* 0x000fe200078e00ff */
[----:B------:R-:W-:Y:S01]  /*6340*/  @P1 SEL R3, RZ, 0xffffffff, P3 ;  /* 0xffffffffff031807 */ /* 0x000fe20001800000 */
[----:B------:R-:W-:Y:S01]  /*6350*/  IMAD.U32 R109, RZ, RZ, UR4 ;  /* 0x00000004ff6d7e24 */ /* 0x000fe2000f8e00ff */
[----:B------:R-:W-:Y:S01]  /*6360*/  LEA R89, R36, UR47, 0x3 ;  /* 0x0000002f24597c11 */ /* 0x000fe2000f8e18ff */
[----:B------:R-:W-:Y:S01]  /*6370*/  IMAD.SHL.U32 R108, R108, 0x2000, RZ ;  /* 0x000020006c6c7824 */ /* 0x000fe200078e00ff */
[----:B------:R-:W-:Y:S01]  /*6380*/  @P0 SEL R3, R4, R3, !P2 ;  /* 0x0000000304030207 */ /* 0x000fe20005000000 */
[----:B------:R-:W-:Y:S01]  /*6390*/  IMAD.SHL.U32 R80, R92, 0x10, RZ ;  /* 0x000000105c507824 */ /* 0x000fe200078e00ff */
[----:B------:R-:W-:Y:S01]  /*63a0*/  SHF.L.U32 R2, R95, 0x1f, RZ ;  /* 0x0000001f5f027819 */ /* 0x000fe200000006ff */
[----:B------:R-:W-:Y:S01]  /*63b0*/  IMAD.IADD R82, R97, 0x1, R108 ;  /* 0x0000000161527824 */ /* 0x000fe200078e026c */
[----:B------:R-:W-:Y:S01]  /*63c0*/  @P1 LOP3.LUT R3, R3, 0x1, RZ, 0xc0, !PT ;  /* 0x0000000103031812 */ /* 0x000fe200078ec0ff */
[----:B------:R-:W-:Y:S01]  /*63d0*/  BSSY B1, `(.L_x_104) ;  /* 0x0000039000017945 */ /* 0x000fe20003800000 */
[----:B------:R-:W-:Y:S01]  /*63e0*/  PLOP3.LUT P2, PT, PT, PT, UP1, 0x80, 0x8 ;  /* 0x000000000008781c */ /* 0x000fe20003f4f018 */
[----:B------:R-:W-:Y:S01]  /*63f0*/  IMAD.IADD R83, R82, 0x1, R81 ;  /* 0x0000000152537824 */ /* 0x000fe200078e0251 */
[----:B------:R-:W-:Y:S01]  /*6400*/  ISETP.NE.U32.OR P5, PT, R3, 0x1, !P1 ;  /* 0x000000010300780c */ /* 0x000fe20004fa5470 */
[----:B------:R-:W-:Y:S01]  /*6410*/  IMAD.U32 R3, RZ, RZ, UR46 ;  /* 0x0000002eff037e24 */ /* 0x000fe2000f8e00ff */
[----:B------:R-:W-:Y:S01]  /*6420*/  LOP3.LUT P4, R90, R84, 0xff, RZ, 0xc0, !PT ;  /* 0x000000ff545a7812 */ /* 0x000fe2000788c0ff */
[----:B------:R-:W-:Y:S01]  /*6430*/  IMAD.MOV.U32 R103, RZ, RZ, 0x1 ;  /* 0x00000001ff677424 */ /* 0x000fe200078e00ff */
[----:B------:R-:W-:Y:S01]  /*6440*/  P2R R102, PR, RZ, 0x20 ;  /* 0x00000020ff667803 */ /* 0x000fe20000000000 */
[----:B------:R-:W-:Y:S01]  /*6450*/  IMAD R39, R36, 0x40, R37 ;  /* 0x0000004024277824 */ /* 0x000fe200078e0225 */
[----:B-1----:R-:W-:Y:S01]  /*6460*/  LEA R0, R3, UR47, 0x3 ;  /* 0x0000002f03007c11 */ /* 0x002fe2000f8e18ff */
[----:B------:R-:W-:Y:S01]  /*6470*/  IMAD.U32 R110, RZ, RZ, UR46 ;  /* 0x0000002eff6e7e24 */ /* 0x000fe2000f8e00ff */
[----:B------:R-:W-:Y:S02]  /*6480*/  SEL R3, RZ, 0xffffffff, P3 ;  /* 0xffffffffff037807 */ /* 0x000fe40001800000 */
[----:B------:R-:W-:Y:S02]  /*6490*/  CS2R R74, SRZ ;  /* 0x00000000004a7805 */ /* 0x000fe4000001ff00 */
[----:B------:R-:W-:Y:S02]  /*64a0*/  CS2R R72, SRZ ;  /* 0x0000000000487805 */ /* 0x000fe4000001ff00 */
[----:B------:R-:W-:Y:S02]  /*64b0*/  CS2R R66, SRZ ;  /* 0x0000000000427805 */ /* 0x000fe4000001ff00 */
[----:B------:R-:W-:Y:S02]  /*64c0*/  @P2 SEL R3, R4, R3, !P4 ;  /* 0x0000000304032207 */ /* 0x000fe40006000000 */
[----:B------:R-:W-:Y:S02]  /*64d0*/  CS2R R64, SRZ ;  /* 0x0000000000407805 */ /* 0x000fe4000001ff00 */
[----:B------:R-:W-:Y:S02]  /*64e0*/  @P5 SHF.L.U32 R5, R109, 0x1f, RZ ;  /* 0x0000001f6d055819 */ /* 0x000fe400000006ff */
[----:B------:R-:W-:Y:S02]  /*64f0*/  CS2R R58, SRZ ;  /* 0x00000000003a7805 */ /* 0x000fe4000001ff00 */
[----:B------:R-:W-:Y:S02]  /*6500*/  LOP3.LUT R3, R3, 0x1, RZ, 0xc0, !PT ;  /* 0x0000000103037812 */ /* 0x000fe400078ec0ff */
[----:B------:R-:W-:Y:S01]  /*6510*/  CS2R R56, SRZ ;  /* 0x0000000000387805 */ /* 0x000fe2000001ff00 */
[----:B------:R-:W1:Y:S01]  /*6520*/  @P5 SYNCS.PHASECHK.TRANS64.TRYWAIT P1, [R0+URZ+0x40], R5 ;  /* 0x00004005000055a7 */ /* 0x000e6200080211ff */
[----:B------:R-:W-:Y:S02]  /*6530*/  CS2R R50, SRZ ;  /* 0x0000000000327805 */ /* 0x000fe4000001ff00 */
[----:B------:R-:W-:Y:S02]  /*6540*/  ISETP.NE.U32.AND P2, PT, R3, 0x1, PT ;  /* 0x000000010300780c */ /* 0x000fe40003f45070 */
[----:B------:R-:W-:Y:S01]  /*6550*/  CS2R R48, SRZ ;  /* 0x0000000000307805 */ /* 0x000fe2000001ff00 */
[----:B------:R-:W-:Y:S01]  /*6560*/  IMAD.IADD R47, R82, 0x1, R80 ;  /* 0x00000001522f7824 */ /* 0x000fe200078e0250 */
[----:B------:R-:W-:Y:S01]  /*6570*/  P2R R111, PR, RZ, 0x4 ;  /* 0x00000004ff6f7803 */ /* 0x000fe20000000000 */
[----:B------:R-:W-:Y:S01]  /*6580*/  IMAD.IADD R46, R96, 0x1, R83 ;  /* 0x00000001602e7824 */ /* 0x000fe200078e0253 */
[----:B------:R2:W4:Y:S01]  /*6590*/  SYNCS.PHASECHK.TRANS64.TRYWAIT P0, [R89+URZ+0xa0], R2 ;  /* 0x0000a002590075a7 */ /* 0x00052200080011ff */
[----:B-1----:R-:W-:Y:S01]  /*65a0*/  @P5 SEL R103, RZ, 0x1, !P1 ;  /* 0x00000001ff675807 */ /* 0x002fe20004800000 */
[----:B--2---:R-:W-:Y:S06]  /*65b0*/  @!P5 BRA `(.L_x_105) ;  /* 0x000000000068d947 */ /* 0x004fec0003800000 */
[----:B------:R-:W-:Y:S01]  /*65c0*/  ISETP.NE.AND P1, PT, R103, RZ, PT ;  /* 0x000000ff6700720c */ /* 0x000fe20003f25270 */
[----:B------:R-:W-:Y:S01]  /*65d0*/  BSSY B0, `(.L_x_106) ;  /* 0x000000d000007945 */ /* 0x000fe20003800000 */
[----:B------:R-:W-:Y:S02]  /*65e0*/  CS2R R50, SRZ ;  /* 0x0000000000327805 */ /* 0x000fe4000001ff00 */
[----:B------:R-:W-:Y:S02]  /*65f0*/  CS2R R48, SRZ ;  /* 0x0000000000307805 */ /* 0x000fe4000001ff00 */
[----:B------:R-:W-:Y:S02]  /*6600*/  CS2R R58, SRZ ;  /* 0x00000000003a7805 */ /* 0x000fe4000001ff00 */
[----:B------:R-:W-:Y:S02]  /*6610*/  CS2R R56, SRZ ;  /* 0x0000000000387805 */ /* 0x000fe4000001ff00 */
[----:B------:R-:W-:Y:S02]  /*6620*/  CS2R R66, SRZ ;  /* 0x0000000000427805 */ /* 0x000fe4000001ff00 */
[----:B------:R-:W-:Y:S02]  /*6630*/  CS2R R64, SRZ ;  /* 0x0000000000407805 */ /* 0x000fe4000001ff00 */
[----:B------:R-:W-:Y:S02]  /*6640*/  CS2R R74, SRZ ;  /* 0x00000000004a7805 */ /* 0x000fe4000001ff00 */
[----:B------:R-:W-:Y:S01]  /*6650*/  CS2R R72, SRZ ;  /* 0x0000000000487805 */ /* 0x000fe2000001ff00 */
[----:B------:R-:W-:Y:S06]  /*6660*/  @P1 BRA `(.L_x_107) ;  /* 0x00000000000c1947 */ /* 0x000fec0003800000 */
[----:B------:R-:W-:Y:S04]  /*6670*/  SHF.L.U32 R3, R109, 0x1f, RZ ;  /* 0x0000001f6d037819 */ /* 0x000fe800000006ff */
[----:B------:R-:W1:Y:S02]  /*6680*/  SYNCS.PHASECHK.TRANS64.TRYWAIT P1, [R0+URZ+0x40], R3 ;  /* 0x00004003000075a7 */ /* 0x000e6400080211ff */
[----:B-1----:R-:W-:Y:S05]  /*6690*/  @!P1 BRA `(.L_x_108) ;  /* 0x0000002400b89947 */ /* 0x002fea0003800000 */
.L_x_107:
[----:B------:R-:W-:Y:S05]  /*66a0*/  BSYNC B0 ;  /* 0x0000000000007941 */ /* 0x000fea0003800000 */
.L_x_106:
[----:B------:R-:W-:Y:S01]  /*66b0*/  ISETP.NE.AND P1, PT, R111, RZ, PT ;  /* 0x000000ff6f00720c */ /* 0x000fe20003f25270 */
[----:B------:R-:W-:Y:S04]  /*66c0*/  UIADD3 UR4, UPT, UPT, UR46, 0x1, URZ ;  /* 0x000000012e047890 */ /* 0x000fe8000fffe0ff */
[----:B------:R-:W-:Y:S04]  /*66d0*/  UISETP.NE.AND UP0, UPT, UR4, 0x3, UPT ;  /* 0x000000030400788c */ /* 0x000fe8000bf05270 */
[----:B------:R-:W-:Y:S02]  /*66e0*/  USEL UR5, URZ, 0x1, UP0 ;  /* 0x00000001ff057887 */ /* 0x000fe40008000000 */
[----:B------:R-:W-:Y:S02]  /*66f0*/  USEL UR4, UR4, URZ, UP0 ;  /* 0x000000ff04047287 */ /* 0x000fe40008000000 */
[----:B------:R2:W1:Y:S02]  /*6700*/  @P1 LDS.128 R48, [R82] ;  /* 0x0000000052301984 */ /* 0x0004640000000c00 */
[----:B------:R-:W-:Y:S02]  /*6710*/  LOP3.LUT R109, R109, UR5, RZ, 0x3c, !PT ;  /* 0x000000056d6d7c12 */ /* 0x000fe4000f8e3cff */
[----:B------:R2:W1:Y:S01]  /*6720*/  @P1 LDS.128 R56, [R83+0x10] ;  /* 0x0000100053381984 */ /* 0x0004620000000c00 */
[----:B------:R-:W-:Y:S03]  /*6730*/  IMAD.U32 R110, RZ, RZ, UR4 ;  /* 0x00000004ff6e7e24 */ /* 0x000fe6000f8e00ff */
[----:B------:R2:W1:Y:S04]  /*6740*/  @P1 LDS.128 R64, [R47+0x20] ;  /* 0x000020002f401984 */ /* 0x0004680000000c00 */
[----:B------:R2:W1:Y:S02]  /*6750*/  @P1 LDS.128 R72, [R46+0x10] ;  /* 0x000010002e481984 */ /* 0x0004640000000c00 */
.L_x_105:
[----:B------:R-:W-:Y:S05]  /*6760*/  BSYNC B1 ;  /* 0x0000000000017941 */ /* 0x000fea0003800000 */
.L_x_104:
[----:B-1----:R-:W-:Y:S04]  /*6770*/  SHF.R.U32.HI R0, RZ, 0x15, R39 ;  /* 0x00000015ff007819 */ /* 0x002fe80000011627 */
[----:B------:R-:W-:Y:S01]  /*6780*/  LOP3.LUT P1, RZ, R0, 0x3, R85, 0x48, !PT ;  /* 0x0000000300ff7812 */ /* 0x000fe20007824855 */
[----:B------:R-:W-:Y:S01]  /*6790*/  @!UPT UIADD3 URZ, UPT, UPT, URZ, URZ, URZ ;  /* 0x000000fffffff290 */ /* 0x000fe2000fffe0ff */
[----:B----4-:R-:W-:Y:S11]  /*67a0*/  @P0 BRA `(.L_x_109) ;  /* 0x0000000000080947 */ /* 0x010ff60003800000 */
[----:B------:R-:W1:Y:S02]  /*67b0*/  SYNCS.PHASECHK.TRANS64.TRYWAIT P0, [R89+URZ+0xa0], R2 ;  /* 0x0000a002590075a7 */ /* 0x000e6400080011ff */
[----:B-1----:R-:W-:Y:S05]  /*67c0*/  @!P0 BRA `(.L_x_110) ;  /* 0x0000002400808947 */ /* 0x002fea0003800000 */
.L_x_109:
[----:B------:R-:W-:Y:S05]  /*67d0*/  @!P1 BRA `(.L_x_111) ;  /* 0x0000000000409947 */ /* 0x000fea0003800000 */
[----:B------:R-:W4:Y:S01]  /*67e0*/  LDCU.64 UR8, c[0x4][0x70] ;  /* 0x01000e00ff0877ac */ /* 0x000f220008000a00 */
[----:B------:R-:W-:Y:S01]  /*67f0*/  MOV R3, 0x0 ;  /* 0x0000000000037802 */ /* 0x000fe20000000f00 */
[----:B------:R-:W-:Y:S02]  /*6800*/  HFMA2 R12, -RZ, RZ, 0, 5.9604644775390625e-08 ;  /* 0x00000001ff0c7431 */ /* 0x000fe400000001ff */
[----:B------:R-:W-:Y:S02]  /*6810*/  IMAD.MOV.U32 R8, RZ, RZ, 0x192 ;  /* 0x00000192ff087424 */ /* 0x000fe400078e00ff */
[----:B------:R-:W-:Y:S01]  /*6820*/  IMAD.MOV.U32 R13, RZ, RZ, RZ ;  /* 0x000000ffff0d7224 */ /* 0x000fe200078e00ff */
[----:B------:R-:W5:Y:S01]  /*6830*/  LDCU.64 UR6, c[0x4][0x78] ;  /* 0x01000f00ff0677ac */ /* 0x000f620008000a00 */
[----:B-1----:R-:W1:Y:S01]  /*6840*/  LDC.64 R2, c[0x4][R3] ;  /* 0x0100000003027b82 */ /* 0x002e620000000a00 */
[----:B------:R-:W2:Y:S01]  /*6850*/  LDCU.64 UR4, c[0x4][0x10] ;  /* 0x01000200ff0477ac */ /* 0x000ea20008000a00 */
[----:B----4-:R-:W-:Y:S01]  /*6860*/  MOV R5, UR9 ;  /* 0x0000000900057c02 */ /* 0x010fe20008000f00 */
[----:B------:R-:W-:Y:S01]  /*6870*/  IMAD.U32 R4, RZ, RZ, UR8 ;  /* 0x00000008ff047e24 */ /* 0x000fe2000f8e00ff */
[----:B-----5:R-:W-:Y:S01]  /*6880*/  MOV R7, UR7 ;  /* 0x0000000700077c02 */ /* 0x020fe20008000f00 */
[----:B------:R-:W-:Y:S01]  /*6890*/  IMAD.U32 R6, RZ, RZ, UR6 ;  /* 0x00000006ff067e24 */ /* 0x000fe2000f8e00ff */
[----:B--2---:R-:W-:Y:S01]  /*68a0*/  MOV R11, UR5 ;  /* 0x00000005000b7c02 */ /* 0x004fe20008000f00 */
[----:B------:R-:W-:Y:S02]  /*68b0*/  IMAD.U32 R10, RZ, RZ, UR4 ;  /* 0x00000004ff0a7e24 */ /* 0x000fe4000f8e00ff */
[----:B------:R-:W-:Y:S07]  /*68c0*/  LEPC R20, `(.L_x_111) ;  /* 0x000000001014794e */ /* 0x000fee0000000000 */
[----:B-1-3--:R-:W-:Y:S05]  /*68d0*/  CALL.ABS.NOINC R2 ;  /* 0x0000000002007343 */ /* 0x00afea0003c00000 */
.L_x_111:
[C---:B------:R-:W-:Y:S01]  /*68e0*/  SHF.L.U32 R40, R48.reuse, 0x10, RZ ;  /* 0x0000001030287819 */ /* 0x040fe200000006ff */
[----:B------:R-:W-:Y:S05]  /*68f0*/  WARPSYNC.ALL ;  /* 0x0000000000007948 */ /* 0x000fea0003800000 */
[----:B------:R-:W-:Y:S01]  /*6900*/  R2UR UR4, R39 ;  /* 0x00000000270472ca */ /* 0x000fe200000e0000 */
[----:B------:R-:W-:Y:S01]  /*6910*/  BSSY.RECONVERGENT B0, `(.L_x_112) ;  /* 0x0000087000007945 */ /* 0x000fe20003800200 */
[----:B------:R-:W-:Y:S02]  /*6920*/  LOP3.LUT R43, R48, 0xffff0000, RZ, 0xc0, !PT ;  /* 0xffff0000302b7812 */ /* 0x000fe400078ec0ff */
[----:B------:R-:W-:Y:S02]  /*6930*/  SHF.L.U32 R42, R49, 0x10, RZ ;  /* 0x00000010312a7819 */ /* 0x000fe400000006ff */
[----:B------:R-:W-:Y:S02]  /*6940*/  SHF.L.U32 R45, R51, 0x10, RZ ;  /* 0x00000010332d7819 */ /* 0x000fe400000006ff */
[----:B------:R-:W-:Y:S02]  /*6950*/  LOP3.LUT R44, R75, 0xffff0000, RZ, 0xc0, !PT ;  /* 0xffff00004b2c7812 */ /* 0x000fe400078ec0ff */
[----:B------:R-:W-:Y:S03]  /*6960*/  ISETP.NE.AND P0, PT, R98, RZ, PT ;  /* 0x000000ff6200720c */ /* 0x000fe60003f05270 */
[----:B------:R-:W3:Y:S02]  /*6970*/  LDTM.x32 R4, tmem[UR4] ;  /* 0x00000004000479ee */ /* 0x000ee400082c0000 */
[C---:B---3--:R-:W-:Y:S01]  /*6980*/  FMUL R0, R38.reuse, R4 ;  /* 0x0000000426007220 */ /* 0x048fe20000400000 */
[C---:B-1----:R-:W-:Y:S01]  /*6990*/  FMUL R2, R38.reuse, R5 ;  /* 0x0000000526027220 */ /* 0x042fe20000400000 */
[C---:B------:R-:W-:Y:S01]  /*69a0*/  FMUL R3, R38.reuse, R6 ;  /* 0x0000000626037220 */ /* 0x040fe20000400000 */
[----:B------:R-:W-:Y:S01]  /*69b0*/  FMUL R7, R38, R7 ;  /* 0x0000000726077220 */ /* 0x000fe20000400000 */
[----:B------:R-:W-:Y:S01]  /*69c0*/  FFMA R0, R41, R40, R0 ;  /* 0x0000002829007223 */ /* 0x000fe20000000000 */
[----:B------:R-:W-:Y:S01]  /*69d0*/  LOP3.LUT R40, R49, 0xffff0000, RZ, 0xc0, !PT ;  /* 0xffff000031287812 */ /* 0x000fe200078ec0ff */
[C---:B------:R-:W-:Y:S01]  /*69e0*/  FFMA R2, R41.reuse, R43, R2 ;  /* 0x0000002b29027223 */ /* 0x040fe20000000002 */
[C---:B------:R-:W-:Y:S01]  /*69f0*/  SHF.L.U32 R43, R50.reuse, 0x10, RZ ;  /* 0x00000010322b7819 */ /* 0x040fe200000006ff */
[C---:B------:R-:W-:Y:S01]  /*6a00*/  FFMA R3, R41.reuse, R42, R3 ;  /* 0x0000002a29037223 */ /* 0x040fe20000000003 */
[----:B------:R-:W-:Y:S01]  /*6a10*/  LOP3.LUT R42, R50, 0xffff0000, RZ, 0xc0, !PT ;  /* 0xffff0000322a7812 */ /* 0x000fe200078ec0ff */
[----:B------:R-:W-:Y:S01]  /*6a20*/  FMUL R4, R38, R8 ;  /* 0x0000000826047220 */ /* 0x000fe20000400000 */
[----:B------:R-:W-:Y:S01]  /*6a30*/  F2FP.BF16.F32.PACK_AB R52, R2, R0 ;  /* 0x000000000234723e */ /* 0x000fe200000010ff */
[----:B------:R-:W-:Y:S01]  /*6a40*/  FFMA R7, R41, R40, R7 ;  /* 0x0000002829077223 */ /* 0x000fe20000000007 */
[----:B------:R-:W-:Y:S01]  /*6a50*/  LOP3.LUT R40, R51, 0xffff0000, RZ, 0xc0, !PT ;  /* 0xffff000033287812 */ /* 0x000fe200078ec0ff */
[C---:B------:R-:W-:Y:S01]  /*6a60*/  FMUL R5, R38.reuse, R9 ;  /* 0x0000000926057220 */ /* 0x040fe20000400000 */
[C---:B------:R-:W-:Y:S01]  /*6a70*/  FMUL R6, R38.reuse, R10 ;  /* 0x0000000a26067220 */ /* 0x040fe20000400000 */
[----:B------:R-:W-:Y:S01]  /*6a80*/  FMUL R11, R38, R11 ;  /* 0x0000000b260b7220 */ /* 0x000fe20000400000 */
[----:B------:R-:W-:Y:S01]  /*6a90*/  F2FP.BF16.F32.PACK_AB R53, R7, R3 ;  /* 0x000000030735723e */ /* 0x000fe200000010ff */
[C---:B------:R-:W-:Y:S01]  /*6aa0*/  FFMA R4, R41.reuse, R43, R4 ;  /* 0x0000002b29047223 */ /* 0x040fe20000000004 */
[C---:B------:R-:W-:Y:S01]  /*6ab0*/  SHF.L.U32 R43, R56.reuse, 0x10, RZ ;  /* 0x00000010382b7819 */ /* 0x040fe200000006ff */
[----:B------:R-:W-:Y:S01]  /*6ac0*/  FFMA R5, R41, R42, R5 ;  /* 0x0000002a29057223 */ /* 0x000fe20000000005 */
[----:B------:R-:W-:Y:S01]  /*6ad0*/  LOP3.LUT R42, R57, 0xffff0000, RZ, 0xc0, !PT ;  /* 0xffff0000392a7812 */ /* 0x000fe200078ec0ff */
[----:B------:R-:W-:Y:S01]  /*6ae0*/  FFMA R6, R41, R45, R6 ;  /* 0x0000002d29067223 */ /* 0x000fe20000000006 */
[----:B------:R-:W-:Y:S01]  /*6af0*/  SHF.L.U32 R45, R57, 0x10, RZ ;  /* 0x00000010392d7819 */ /* 0x000fe200000006ff */
[----:B------:R-:W-:Y:S01]  /*6b00*/  FFMA R11, R41, R40, R11 ;  /* 0x00000028290b7223 */ /* 0x000fe2000000000b */
[----:B------:R-:W-:Y:S01]  /*6b10*/  LOP3.LUT R40, R56, 0xffff0000, RZ, 0xc0, !PT ;  /* 0xffff000038287812 */ /* 0x000fe200078ec0ff */
[C---:B------:R-:W-:Y:S01]  /*6b20*/  FMUL R8, R38.reuse, R12 ;  /* 0x0000000c26087220 */ /* 0x040fe20000400000 */
[----:B------:R-:W-:Y:S01]  /*6b30*/  F2FP.BF16.F32.PACK_AB R54, R5, R4 ;  /* 0x000000040536723e */ /* 0x000fe200000010ff */
[C---:B------:R-:W-:Y:S01]  /*6b40*/  FMUL R9, R38.reuse, R13 ;  /* 0x0000000d26097220 */ /* 0x040fe20000400000 */
[----:B------:R-:W-:Y:S01]  /*6b50*/  F2FP.BF16.F32.PACK_AB R55, R11, R6 ;  /* 0x000000060b37723e */ /* 0x000fe200000010ff */
[C---:B------:R-:W-:Y:S01]  /*6b60*/  FMUL R10, R38.reuse, R14 ;  /* 0x0000000e260a7220 */ /* 0x040fe20000400000 */
[----:B------:R-:W-:Y:S01]  /*6b70*/  FMUL R15, R38, R15 ;  /* 0x0000000f260f7220 */ /* 0x000fe20000400000 */
[----:B------:R-:W-:Y:S01]  /*6b80*/  FFMA R8, R41, R43, R8 ;  /* 0x0000002b29087223 */ /* 0x000fe20000000008 */
[----:B------:R-:W-:Y:S01]  /*6b90*/  SHF.L.U32 R43, R59, 0x10, RZ ;  /* 0x000000103b2b7819 */ /* 0x000fe200000006ff */
[C---:B------:R-:W-:Y:S01]  /*6ba0*/  FFMA R9, R41.reuse, R40, R9 ;  /* 0x0000002829097223 */ /* 0x040fe20000000009 */
[C---:B------:R-:W-:Y:S01]  /*6bb0*/  SHF.L.U32 R40, R58.reuse, 0x10, RZ ;  /* 0x000000103a287819 */ /* 0x040fe200000006ff */
        /* <DEDUP_REMOVED lines=8> */
[----:B------:R-:W-:Y:S01]  /*6c40*/  FMUL R14, R38, R18 ;  /* 0x00000012260e7220 */ /* 0x000fe20000400000 */
[----:B------:R-:W-:Y:S01]  /*6c50*/  FFMA R12, R41, R40, R12 ;  /* 0x00000028290c7223 */ /* 0x000fe2000000000c */
[----:B------:R-:W-:Y:S01]  /*6c60*/  LOP3.LUT R40, R59, 0xffff0000, RZ, 0xc0, !PT ;  /* 0xffff00003b287812 */ /* 0x000fe200078ec0ff */
[C---:B------:R-:W-:Y:S01]  /*6c70*/  FFMA R13, R41.reuse, R42, R13 ;  /* 0x0000002a290d7223 */ /* 0x040fe2000000000d */
[----:B------:R-:W-:Y:S01]  /*6c80*/  LOP3.LUT R42, R64, 0xffff0000, RZ, 0xc0, !PT ;  /* 0xffff0000402a7812 */ /* 0x000fe200078ec0ff */
[----:B------:R-:W-:Y:S01]  /*6c90*/  FMUL R19, R38, R19 ;  /* 0x0000001326137220 */ /* 0x000fe20000400000 */
[----:B------:R-:W-:Y:S01]  /*6ca0*/  FFMA R14, R41, R43, R14 ;  /* 0x0000002b290e7223 */ /* 0x000fe2000000000e */
[----:B------:R-:W-:Y:S01]  /*6cb0*/  SHF.L.U32 R43, R64, 0x10, RZ ;  /* 0x00000010402b7819 */ /* 0x000fe200000006ff */
[----:B------:R1:W-:Y:S01]  /*6cc0*/  STS.128 [R82], R52 ;  /* 0x0000003452007388 */ /* 0x0003e20000000c00 */
[----:B------:R-:W-:Y:S01]  /*6cd0*/  F2FP.BF16.F32.PACK_AB R62, R13, R12 ;  /* 0x0000000c0d3e723e */ /* 0x000fe200000010ff */
[C---:B------:R-:W-:Y:S01]  /*6ce0*/  FMUL R16, R38.reuse, R20 ;  /* 0x0000001426107220 */ /* 0x040fe20000400000 */
        /* <DEDUP_REMOVED lines=8> */
[C---:B------:R-:W-:Y:S01]  /*6d70*/  FFMA R17, R41.reuse, R42, R17 ;  /* 0x0000002a29117223 */ /* 0x040fe20000000011 */
[----:B------:R-:W-:Y:S01]  /*6d80*/  FFMA R18, R41, R45, R18 ;  /* 0x0000002d29127223 */ /* 0x000fe20000000012 */
[----:B------:R1:W-:Y:S01]  /*6d90*/  STS.128 [R83+0x10], R60 ;  /* 0x0000103c53007388 */ /* 0x0003e20000000c00 */
[----:B------:R-:W-:Y:S01]  /*6da0*/  SHF.L.U32 R45, R67, 0x10, RZ ;  /* 0x00000010432d7819 */ /* 0x000fe200000006ff */
[----:B------:R-:W-:Y:S01]  /*6db0*/  FFMA R23, R41, R40, R23 ;  /* 0x0000002829177223 */ /* 0x000fe20000000017 */
[----:B------:R-:W-:Y:S01]  /*6dc0*/  LOP3.LUT R40, R66, 0xffff0000, RZ, 0xc0, !PT ;  /* 0xffff000042287812 */ /* 0x000fe200078ec0ff */
[C---:B------:R-:W-:Y:S01]  /*6dd0*/  FMUL R20, R38.reuse, R24 ;  /* 0x0000001826147220 */ /* 0x040fe20000400000 */
[----:B------:R-:W-:Y:S01]  /*6de0*/  LOP3.LUT R42, R67, 0xffff0000, RZ, 0xc0, !PT ;  /* 0xffff0000432a7812 */ /* 0x000fe200078ec0ff */
[C---:B------:R-:W-:Y:S01]  /*6df0*/  FMUL R21, R38.reuse, R25 ;  /* 0x0000001926157220 */ /* 0x040fe20000400000 */
[----:B------:R-:W-:Y:S01]  /*6e00*/  F2FP.BF16.F32.PACK_AB R68, R17, R16 ;  /* 0x000000101144723e */ /* 0x000fe200000010ff */
[C---:B------:R-:W-:Y:S01]  /*6e10*/  FMUL R22, R38.reuse, R26 ;  /* 0x0000001a26167220 */ /* 0x040fe20000400000 */
[----:B------:R-:W-:Y:S01]  /*6e20*/  FMUL R27, R38, R27 ;  /* 0x0000001b261b7220 */ /* 0x000fe20000400000 */
[C---:B------:R-:W-:Y:S01]  /*6e30*/  FFMA R20, R41.reuse, R43, R20 ;  /* 0x0000002b29147223 */ /* 0x040fe20000000014 */
[C---:B------:R-:W-:Y:S01]  /*6e40*/  FFMA R21, R41.reuse, R40, R21 ;  /* 0x0000002829157223 */ /* 0x040fe20000000015 */
[C---:B------:R-:W-:Y:S01]  /*6e50*/  FFMA R22, R41.reuse, R45, R22 ;  /* 0x0000002d29167223 */ /* 0x040fe20000000016 */
[----:B------:R-:W-:Y:S01]  /*6e60*/  FFMA R27, R41, R42, R27 ;  /* 0x0000002a291b7223 */ /* 0x000fe2000000001b */
[----:B------:R-:W-:Y:S01]  /*6e70*/  SHF.L.U32 R40, R72, 0x10, RZ ;  /* 0x0000001048287819 */ /* 0x000fe200000006ff */
[----:B------:R-:W-:Y:S01]  /*6e80*/  FMUL R24, R38, R28 ;  /* 0x0000001c26187220 */ /* 0x000fe20000400000 */
[----:B------:R-:W-:Y:S01]  /*6e90*/  LOP3.LUT R42, R72, 0xffff0000, RZ, 0xc0, !PT ;  /* 0xffff0000482a7812 */ /* 0x000fe200078ec0ff */
[C---:B------:R-:W-:Y:S01]  /*6ea0*/  FMUL R25, R38.reuse, R29 ;  /* 0x0000001d26197220 */ /* 0x040fe20000400000 */
[----:B------:R-:W-:Y:S01]  /*6eb0*/  SHF.L.U32 R43, R73, 0x10, RZ ;  /* 0x00000010492b7819 */ /* 0x000fe200000006ff */
[C---:B------:R-:W-:Y:S01]  /*6ec0*/  FMUL R26, R38.reuse, R30 ;  /* 0x0000001e261a7220 */ /* 0x040fe20000400000 */
[C---:B------:R-:W-:Y:S01]  /*6ed0*/  FFMA R24, R41.reuse, R40, R24 ;  /* 0x0000002829187223 */ /* 0x040fe20000000018 */
[----:B------:R-:W-:Y:S01]  /*6ee0*/  FFMA R25, R41, R42, R25 ;  /* 0x0000002a29197223 */ /* 0x000fe20000000019 */
[----:B------:R-:W-:Y:S01]  /*6ef0*/  LOP3.LUT R40, R73, 0xffff0000, RZ, 0xc0, !PT ;  /* 0xffff000049287812 */ /* 0x000fe200078ec0ff */
[----:B------:R-:W-:Y:S01]  /*6f00*/  FFMA R26, R41, R43, R26 ;  /* 0x0000002b291a7223 */ /* 0x000fe2000000001a */
[----:B------:R-:W-:Y:S01]  /*6f10*/  FMUL R31, R38, R31 ;  /* 0x0000001f261f7220 */ /* 0x000fe20000400000 */
[----:B------:R-:W-:Y:S01]  /*6f20*/  SHF.L.U32 R43, R74, 0x10, RZ ;  /* 0x000000104a2b7819 */ /* 0x000fe200000006ff */
[----:B------:R-:W-:Y:S01]  /*6f30*/  FMUL R28, R38, R32 ;  /* 0x00000020261c7220 */ /* 0x000fe20000400000 */
[----:B------:R-:W-:Y:S01]  /*6f40*/  LOP3.LUT R42, R74, 0xffff0000, RZ, 0xc0, !PT ;  /* 0xffff00004a2a7812 */ /* 0x000fe200078ec0ff */
[C---:B------:R-:W-:Y:S01]  /*6f50*/  FMUL R29, R38.reuse, R33 ;  /* 0x00000021261d7220 */ /* 0x040fe20000400000 */
[----:B------:R-:W-:Y:S01]  /*6f60*/  SHF.L.U32 R45, R75, 0x10, RZ ;  /* 0x000000104b2d7819 */ /* 0x000fe200000006ff */
[C---:B------:R-:W-:Y:S01]  /*6f70*/  FMUL R30, R38.reuse, R34 ;  /* 0x00000022261e7220 */ /* 0x040fe20000400000 */
[----:B------:R-:W-:Y:S01]  /*6f80*/  FFMA R31, R41, R40, R31 ;  /* 0x00000028291f7223 */ /* 0x000fe2000000001f */
[----:B------:R-:W-:Y:S01]  /*6f90*/  FMUL R35, R38, R35 ;  /* 0x0000002326237220 */ /* 0x000fe20000400000 */
[----:B------:R-:W-:Y:S01]  /*6fa0*/  F2FP.BF16.F32.PACK_AB R69, R23, R18 ;  /* 0x000000121745723e */ /* 0x000fe200000010ff */
[----:B------:R-:W-:Y:S01]  /*6fb0*/  FFMA R28, R41, R43, R28 ;  /* 0x0000002b291c7223 */ /* 0x000fe2000000001c */
[----:B------:R-:W-:Y:S01]  /*6fc0*/  F2FP.BF16.F32.PACK_AB R70, R21, R20 ;  /* 0x000000141546723e */ /* 0x000fe200000010ff */
[----:B------:R-:W-:Y:S01]  /*6fd0*/  FFMA R29, R41, R42, R29 ;  /* 0x0000002a291d7223 */ /* 0x000fe2000000001d */
[----:B------:R-:W-:Y:S01]  /*6fe0*/  F2FP.BF16.F32.PACK_AB R71, R27, R22 ;  /* 0x000000161b47723e */ /* 0x000fe200000010ff */
[C---:B------:R-:W-:Y:S01]  /*6ff0*/  FFMA R30, R41.reuse, R45, R30 ;  /* 0x0000002d291e7223 */ /* 0x040fe2000000001e */
[----:B------:R-:W-:Y:S01]  /*7000*/  FFMA R35, R41, R44, R35 ;  /* 0x0000002c29237223 */ /* 0x000fe20000000023 */
[----:B------:R-:W-:Y:S02]  /*7010*/  F2FP.BF16.F32.PACK_AB R104, R25, R24 ;  /* 0x000000181968723e */ /* 0x000fe400000010ff */
[----:B------:R1:W-:Y:S01]  /*7020*/  STS.128 [R47+0x20], R68 ;  /* 0x000020442f007388 */ /* 0x0003e20000000c00 */
[----:B------:R-:W-:Y:S02]  /*7030*/  F2FP.BF16.F32.PACK_AB R105, R31, R26 ;  /* 0x0000001a1f69723e */ /* 0x000fe400000010ff */
[----:B------:R-:W-:Y:S02]  /*7040*/  F2FP.BF16.F32.PACK_AB R106, R29, R28 ;  /* 0x0000001c1d6a723e */ /* 0x000fe400000010ff */
[----:B------:R-:W-:Y:S05]  /*7050*/  F2FP.BF16.F32.PACK_AB R107, R35, R30 ;  /* 0x0000001e236b723e */ /* 0x000fea00000010ff */
[----:B------:R1:W-:Y:S01]  /*7060*/  STS.128 [R46+0x10], R104 ;  /* 0x000010682e007388 */ /* 0x0003e20000000c00 */
[----:B------:R-:W-:Y:S01]  /*7070*/  @!PT LDS RZ, [RZ] ;  /* 0x00000000fffff984 */ /* 0x000fe20000000800 */
[----:B------:R-:W-:Y:S01]  /*7080*/  @!PT LDS RZ, [RZ] ;  /* 0x00000000fffff984 */ /* 0x000fe20000000800 */
[----:B------:R-:W-:Y:S01]  /*7090*/  @!PT LDS RZ, [RZ] ;  /* 0x00000000fffff984 */ /* 0x000fe20000000800 */
[----:B------:R-:W-:Y:S01]  /*70a0*/  @!PT LDS RZ, [RZ] ;  /* 0x00000000fffff984 */ /* 0x000fe20000000800 */
[----:B------:R3:W-:Y:S07]  /*70b0*/  MEMBAR.ALL.CTA ;  /* 0x0000000000007992 */ /* 0x0007ee0000008000 */
[----:B---3--:R-:W3:Y:S02]  /*70c0*/  FENCE.VIEW.ASYNC.S ;  /* 0x00000000000073c6 */ /* 0x008ee40000000000 */
[----:B---3--:R-:W-:Y:S06]  /*70d0*/  BAR.SYNC.DEFER_BLOCKING 0x1, 0x80 ;  /* 0x0042000000007b1d */ /* 0x008fec0000010000 */
[----:B------:R-:W-:Y:S05]  /*70e0*/  @P0 BRA `(.L_x_113) ;  /* 0x0000000000240947 */ /* 0x000fea0003800000 */
[----:B------:R-:W3:Y:S01]  /*70f0*/  LDCU.64 UR6, c[0x0][0x348] ;  /* 0x00006900ff0677ac */ /* 0x000ee20008000a00 */
[----:B------:R-:W-:Y:S01]  /*7100*/  R2UR UR5, R108 ;  /* 0x000000006c0572ca */ /* 0x000fe200000e0000 */
[----:B------:R-:W-:Y:S11]  /*7110*/  UMOV UR51, UR36 ;  /* 0x0000002400337c82 */ /* 0x000ff60008000000 */
[----:B------:R-:W-:Y:S01]  /*7120*/  @!UPT UIADD3 URZ, UPT, UPT, URZ, URZ, URZ ;  /* 0x000000fffffff290 */ /* 0x000fe2000fffe0ff */
[----:B------:R-:W-:Y:S02]  /*7130*/  UIADD3 UR48, UPT, UPT, UR47, 0x200, UR5 ;  /* 0x000002002f307890 */ /* 0x000fe4000fffe005 */
[----:B---3--:R-:W-:Y:S04]  /*7140*/  UIADD3 UR4, UP0, UPT, UR6, 0x680, URZ ;  /* 0x0000068006047890 */ /* 0x008fe8000ff1e0ff */
[----:B------:R-:W-:Y:S09]  /*7150*/  UIADD3.X UR5, UPT, UPT, URZ, UR7, URZ, UP0, !UPT ;  /* 0x00000007ff057290 */ /* 0x000ff200087fe4ff */
[----:B------:R3:W-:Y:S02]  /*7160*/  UTMASTG.3D [UR48], [UR4] ;  /* 0x00000030040073b5 */ /* 0x0007e40008010000 */
[----:B---3--:R0:W-:Y:S02]  /*7170*/  UTMACMDFLUSH ;  /* 0x00000000000079b7 */ /* 0x0081e40000000000 */
.L_x_113:
[----:B------:R-:W-:Y:S05]  /*7180*/  BSYNC.RECONVERGENT B0 ;  /* 0x0000000000007941 */ /* 0x000fea0003800200 */
.L_x_112:
[----:B------:R-:W-:Y:S01]  /*7190*/  UIADD3 UR44, UPT, UPT, UR46, 0x1, URZ ;  /* 0x000000012e2c7890 */ /* 0x000fe2000fffe0ff */
[----:B------:R-:W-:Y:S03]  /*71a0*/  BSSY.RECONVERGENT B0, `(.L_x_114) ;  /* 0x0000005000007945 */ /* 0x000fe60003800200 */
[----:B------:R-:W-:Y:S04]  /*71b0*/  UISETP.NE.AND UP0, UPT, UR44, 0x3, UPT ;  /* 0x000000032c00788c */ /* 0x000fe8000bf05270 */
[----:B------:R-:W-:Y:S01]  /*71c0*/  USEL UR45, UR44, URZ, UP0 ;  /* 0x000000ff2c2d7287 */ /* 0x000fe20008000000 */
[----:B------:R-:W-:Y:S11]  /*71d0*/  @P0 BRA `(.L_x_115) ;  /* 0x0000000000040947 */ /* 0x000ff60003800000 */
[----:B------:R-:W-:Y:S04]  /*71e0*/  DEPBAR.LE SB0, 0x1 ;  /* 0x000080400000791a */ /* 0x000fe80000000000 */
.L_x_115:
[----:B------:R-:W-:Y:S05]  /*71f0*/  BSYNC.RECONVERGENT B0 ;  /* 0x0000000000007941 */ /* 0x000fea0003800200 */
.L_x_114:
[----:B------:R-:W-:Y:S01]  /*7200*/  BAR.SYNC.DEFER_BLOCKING 0x1, 0x80 ;  /* 0x0042000000007b1d */ /* 0x000fe20000010000 */
[----:B------:R-:W-:Y:S01]  /*7210*/  ISETP.NE.AND P1, PT, R102, RZ, PT ;  /* 0x000000ff6600720c */ /* 0x000fe20003f25270 */
[----:B------:R-:W-:Y:S01]  /*7220*/  UISETP.NE.AND UP0, UPT, UR53, URZ, UPT ;  /* 0x000000ff3500728c */ /* 0x000fe2000bf05270 */
[----:B------:R-:W-:Y:S11]  /*7230*/  LEA R3, R110, UR47, 0x3 ;  /* 0x0000002f6e037c11 */ /* 0x000ff6000f8e18ff */
[----:B------:R-:W-:Y:S01]  /*7240*/  @P1 SHF.L.U32 R4, R109, 0x1f, RZ ;  /* 0x0000001f6d041819 */ /* 0x000fe200000006ff */
[----:B------:R-:W-:Y:S06]  /*7250*/  BRA.U !UP0, `(.L_x_116) ;  /* 0x0000000108247547 */ /* 0x000fec000b800000 */
[----:B------:R-:W3:Y:S01]  /*7260*/  S2R R0, SR_CgaCtaId ;  /* 0x0000000000007919 */ /* 0x000ee20000008800 */
[----:B------:R-:W-:Y:S01]  /*7270*/  IMAD.U32 R2, RZ, RZ, UR52 ;  /* 0x00000034ff027e24 */ /* 0x000fe2000f8e00ff */
[----:B------:R-:W-:Y:S04]  /*7280*/  UIADD3 UR4, UPT, UPT, UR52, 0x1, URZ ;  /* 0x0000000134047890 */ /* 0x000fe8000fffe0ff */
[----:B------:R-:W-:Y:S01]  /*7290*/  @P1 LEA R2, R2, UR47, 0x3 ;  /* 0x0000002f02021c11 */ /* 0x000fe2000f8e18ff */
[----:B------:R-:W-:Y:S04]  /*72a0*/  UISETP.NE.AND UP0, UPT, UR4, 0x3, UPT ;  /* 0x000000030400788c */ /* 0x000fe8000bf05270 */
[----:B------:R-:W-:Y:S01]  /*72b0*/  @P1 VIADD R5, R2, 0x58 ;  /* 0x0000005802051836 */ /* 0x000fe20000000000 */
[----:B------:R-:W-:Y:S04]  /*72c0*/  USEL UR52, UR4, URZ, UP0 ;  /* 0x000000ff04347287 */ /* 0x000fe80008000000 */
[----:B---3--:R-:W-:Y:S04]  /*72d0*/  @P1 PRMT R0, R0, 0x654, R5 ;  /* 0x0000065400001816 */ /* 0x008fe80000000005 */
[----:B------:R3:W-:Y:S04]  /*72e0*/  @P1 SYNCS.ARRIVE.TRANS64.RED.A1T0 RZ, [R0+URZ], RZ ;  /* 0x000000ff00ff19a7 */ /* 0x0007e800081004ff */
.L_x_116:
[----:B------:R-:W4:Y:S01]  /*72f0*/  @P1 SYNCS.PHASECHK.TRANS64.TRYWAIT P0, [R3+URZ+0x40], R4 ;  /* 0x00004004030015a7 */ /* 0x000f2200080011ff */
[----:B------:R-:W-:Y:S01]  /*7300*/  BSSY B1, `(.L_x_117) ;  /* 0x0000015000017945 */ /* 0x000fe20003800000 */
[----:B----4-:R-:W-:Y:S03]  /*7310*/  @P1 SEL R103, RZ, 0x1, !P0 ;  /* 0x00000001ff671807 */ /* 0x010fe60004000000 */
[----:B------:R-:W-:Y:S05]  /*7320*/  @!P1 BRA `(.L_x_118) ;  /* 0x0000000000489947 */ /* 0x000fea0003800000 */
[----:B------:R-:W-:Y:S01]  /*7330*/  ISETP.NE.AND P1, PT, R111, RZ, PT ;  /* 0x000000ff6f00720c */ /* 0x000fe20003f25270 */
[----:B------:R-:W-:Y:S01]  /*7340*/  BSSY B0, `(.L_x_119) ;  /* 0x000000a000007945 */ /* 0x000fe20003800000 */
[----:B------:R-:W-:Y:S11]  /*7350*/  ISETP.NE.AND P0, PT, R103, RZ, PT ;  /* 0x000000ff6700720c */ /* 0x000ff60003f05270 */
[----:B------:R-:W-:Y:S04]  /*7360*/  @P1 IMAD R110, R110, 0x2000, R97 ;  /* 0x000020006e6e1824 */ /* 0x000fe800078e0261 */
[----:B------:R-:W-:Y:S01]  /*7370*/  @P1 IMAD.IADD R5, R81, 0x1, R110 ;  /* 0x0000000151051824 */ /* 0x000fe200078e026e */
[----:B------:R-:W-:Y:S03]  /*7380*/  @P1 IADD3 R2, PT, PT, R80, R110, RZ ;  /* 0x0000006e50021210 */ /* 0x000fe60007ffe0ff */
[----:B---3--:R-:W-:Y:S01]  /*7390*/  @P1 IMAD.IADD R0, R96, 0x1, R5 ;  /* 0x0000000160001824 */ /* 0x008fe200078e0205 */
[----:B------:R-:W-:Y:S06]  /*73a0*/  @P0 BRA `(.L_x_120) ;  /* 0x00000000000c0947 */ /* 0x000fec0003800000 */
[----:B------:R-:W-:Y:S04]  /*73b0*/  SHF.L.U32 R4, R109, 0x1f, RZ ;  /* 0x0000001f6d047819 */ /* 0x000fe800000006ff */
[----:B------:R-:W3:Y:S02]  /*73c0*/  SYNCS.PHASECHK.TRANS64.TRYWAIT P0, [R3+URZ+0x40], R4 ;  /* 0x00004004030075a7 */ /* 0x000ee400080011ff */
[----:B---3--:R-:W-:Y:S05]  /*73d0*/  @!P0 BRA `(.L_x_121) ;  /* 0x0000001800908947 */ /* 0x008fea0003800000 */
.L_x_120:
[----:B------:R-:W-:Y:S05]  /*73e0*/  BSYNC B0 ;  /* 0x0000000000007941 */ /* 0x000fea0003800000 */
.L_x_119:
[----:B------:R-:W-:Y:S11]  /*73f0*/  ISETP.NE.AND P0, PT, R111, RZ, PT ;  /* 0x000000ff6f00720c */ /* 0x000ff60003f05270 */
[----:B------:R-:W-:Y:S02]  /*7400*/  @!UPT UIADD3 URZ, UPT, UPT, URZ, URZ, URZ ;  /* 0x000000fffffff290 */ /* 0x000fe4000fffe0ff */
[----:B------:R4:W1:Y:S04]  /*7410*/  @P0 LDS.128 R48, [R110] ;  /* 0x000000006e300984 */ /* 0x0008680000000c00 */
[----:B------:R4:W1:Y:S04]  /*7420*/  @P0 LDS.128 R64, [R2+0x20] ;  /* 0x0000200002400984 */ /* 0x0008680000000c00 */
[----:B------:R4:W1:Y:S04]  /*7430*/  @P0 LDS.128 R56, [R5+0x10] ;  /* 0x0000100005380984 */ /* 0x0008680000000c00 */
[----:B------:R4:W1:Y:S02]  /*7440*/  @P0 LDS.128 R72, [R0+0x10] ;  /* 0x0000100000480984 */ /* 0x0008640000000c00 */
.L_x_118:
[----:B------:R-:W-:Y:S05]  /*7450*/  BSYNC B1 ;  /* 0x0000000000017941 */ /* 0x000fea0003800000 */
.L_x_117:
[----:B---34-:R-:W-:Y:S05]  /*7460*/  VIADD R0, R39, 0x20 ;  /* 0x0000002027007836 */ /* 0x018fea0000000000 */
[----:B------:R-:W-:Y:S04]  /*7470*/  SHF.R.U32.HI R0, RZ, 0x15, R0 ;  /* 0x00000015ff007819 */ /* 0x000fe80000011600 */
[----:B------:R-:W-:Y:S11]  /*7480*/  LOP3.LUT P0, RZ, R0, 0x3, R85, 0x48, !PT ;  /* 0x0000000300ff7812 */ /* 0x000ff60007804855 */
[----:B------:R-:W-:Y:S02]  /*7490*/  @!UPT UIADD3 URZ, UPT, UPT, URZ, URZ, URZ ;  /* 0x000000fffffff290 */ /* 0x000fe4000fffe0ff */
[----:B------:R-:W-:Y:S05]  /*74a0*/  @!P0 BRA `(.L_x_122) ;  /* 0x0000000000408947 */ /* 0x000fea0003800000 */
[----:B------:R-:W3:Y:S01]  /*74b0*/  LDCU.64 UR8, c[0x4][0x70] ;  /* 0x01000e00ff0877ac */ /* 0x000ee20008000a00 */
[----:B------:R-:W-:Y:S01]  /*74c0*/  MOV R3, 0x0 ;  /* 0x0000000000037802 */ /* 0x000fe20000000f00 */
[----:B------:R-:W-:Y:S02]  /*74d0*/  HFMA2 R12, -RZ, RZ, 0, 5.9604644775390625e-08 ;  /* 0x00000001ff0c7431 */ /* 0x000fe400000001ff */
[----:B------:R-:W-:Y:S02]  /*74e0*/  IMAD.MOV.U32 R8, RZ, RZ, 0x192 ;  /* 0x00000192ff087424 */ /* 0x000fe400078e00ff */
[----:B------:R-:W-:Y:S01]  /*74f0*/  IMAD.MOV.U32 R13, RZ, RZ, RZ ;  /* 0x000000ffff0d7224 */ /* 0x000fe200078e00ff */
[----:B------:R-:W4:Y:S01]  /*7500*/  LDCU.64 UR6, c[0x4][0x78] ;  /* 0x01000f00ff0677ac */ /* 0x000f220008000a00 */
[----:B------:R-:W1:Y:S01]  /*7510*/  LDC.64 R2, c[0x4][R3] ;  /* 0x0100000003027b82 */ /* 0x000e620000000a00 */
[----:B------:R-:W5:Y:S01]  /*7520*/  LDCU.64 UR4, c[0x4][0x10] ;  /* 0x01000200ff0477ac */ /* 0x000f620008000a00 */
[----:B---3--:R-:W-:Y:S01]  /*7530*/  MOV R5, UR9 ;  /* 0x0000000900057c02 */ /* 0x008fe20008000f00 */
[----:B------:R-:W-:Y:S01]  /*7540*/  IMAD.U32 R4, RZ, RZ, UR8 ;  /* 0x00000008ff047e24 */ /* 0x000fe2000f8e00ff */
[----:B----4-:R-:W-:Y:S01]  /*7550*/  MOV R7, UR7 ;  /* 0x0000000700077c02 */ /* 0x010fe20008000f00 */
[----:B------:R-:W-:Y:S01]  /*7560*/  IMAD.U32 R6, RZ, RZ, UR6 ;  /* 0x00000006ff067e24 */ /* 0x000fe2000f8e00ff */
[----:B-----5:R-:W-:Y:S01]  /*7570*/  MOV R11, UR5 ;  /* 0x00000005000b7c02 */ /* 0x020fe20008000f00 */
[----:B------:R-:W-:Y:S02]  /*7580*/  IMAD.U32 R10, RZ, RZ, UR4 ;  /* 0x00000004ff0a7e24 */ /* 0x000fe4000f8e00ff */
[----:B------:R-:W-:Y:S07]  /*7590*/  LEPC R20, `(.L_x_122) ;  /* 0x000000001014794e */ /* 0x000fee0000000000 */
[----:B-12---:R-:W-:Y:S05]  /*75a0*/  CALL.ABS.NOINC R2 ;  /* 0x0000000002007343 */ /* 0x006fea0003c00000 */
.L_x_122:
[----:B------:R-:W-:Y:S01]  /*75b0*/  ISETP.NE.AND P0, PT, R98, RZ, PT ;  /* 0x000000ff6200720c */ /* 0x000fe20003f05270 */
[----:B------:R-:W-:Y:S05]  /*75c0*/  WARPSYNC.ALL ;  /* 0x0000000000007948 */ /* 0x000fea0003800000 */
[----:B------:R-:W-:Y:S01]  /*75d0*/  R2UR UR4, R39 ;  /* 0x00000000270472ca */ /* 0x000fe200000e0000 */
[----:B------:R-:W-:Y:S01]  /*75e0*/  BSSY.RECONVERGENT B0, `(.L_x_123) ;  /* 0x0000090000007945 */ /* 0x000fe20003800200 */
[C---:B-1----:R-:W-:Y:S02]  /*75f0*/  SHF.L.U32 R40, R48.reuse, 0x10, RZ ;  /* 0x0000001030287819 */ /* 0x042fe400000006ff */
[----:B------:R-:W-:Y:S02]  /*7600*/  LOP3.LUT R42, R48, 0xffff0000, RZ, 0xc0, !PT ;  /* 0xffff0000302a7812 */ /* 0x000fe400078ec0ff */
[C---:B------:R-:W-:Y:S02]  /*7610*/  SHF.L.U32 R43, R49.reuse, 0x10, RZ ;  /* 0x00000010312b7819 */ /* 0x040fe400000006ff */
[----:B------:R-:W-:Y:S02]  /*7620*/  LOP3.LUT R44, R49, 0xffff0000, RZ, 0xc0, !PT ;  /* 0xffff0000312c7812 */ /* 0x000fe400078ec0ff */
[C---:B------:R-:W-:Y:S02]  /*7630*/  SHF.L.U32 R45, R50.reuse, 0x10, RZ ;  /* 0x00000010322d7819 */ /* 0x040fe400000006ff */
[----:B--2---:R-:W-:Y:S01]  /*7640*/  LOP3.LUT R46, R50, 0xffff0000, RZ, 0xc0, !PT ;  /* 0xffff0000322e7812 */ /* 0x004fe200078ec0ff */
[----:B------:R-:W1:Y:S01]  /*7650*/  LDTM.x32 R4, tmem[UR4+0x20] ;  /* 0x00002004000479ee */ /* 0x000e6200082c0000 */
[C---:B------:R-:W-:Y:S01]  /*7660*/  SHF.L.U32 R47, R51.reuse, 0x10, RZ ;  /* 0x00000010332f7819 */ /* 0x040fe200000006ff */
[----:B------:R-:W-:Y:S01]  /*7670*/  USHF.L.U32 UR4, UR45, 0xd, URZ ;  /* 0x0000000d2d047899 */ /* 0x000fe200080006ff */
[----:B------:R-:W-:Y:S01]  /*7680*/  LOP3.LUT R48, R51, 0xffff0000, RZ, 0xc0, !PT ;  /* 0xffff000033307812 */ /* 0x000fe200078ec0ff */
[----:B------:R-:W-:Y:S01]  /*7690*/  NOP ;  /* 0x0000000000007918 */ /* 0x000fe20000000000 */
[C---:B------:R-:W-:Y:S02]  /*76a0*/  SHF.L.U32 R49, R56.reuse, 0x10, RZ ;  /* 0x0000001038317819 */ /* 0x040fe400000006ff */
[----:B------:R-:W-:Y:S02]  /*76b0*/  LOP3.LUT R51, R56, 0xffff0000, RZ, 0xc0, !PT ;  /* 0xffff000038337812 */ /* 0x000fe400078ec0ff */
[C---:B------:R-:W-:Y:S02]  /*76c0*/  SHF.L.U32 R50, R57.reuse, 0x10, RZ ;  /* 0x0000001039327819 */ /* 0x040fe400000006ff */
[----:B------:R-:W-:Y:S02]  /*76d0*/  LOP3.LUT R52, R57, 0xffff0000, RZ, 0xc0, !PT ;  /* 0xffff000039347812 */ /* 0x000fe400078ec0ff */
[----:B------:R-:W-:Y:S02]  /*76e0*/  IADD3 R116, PT, PT, R97, UR4, RZ ;  /* 0x0000000461747c10 */ /* 0x000fe4000fffe0ff */
[C---:B------:R-:W-:Y:S02]  /*76f0*/  SHF.L.U32 R53, R58.reuse, 0x10, RZ ;  /* 0x000000103a357819 */ /* 0x040fe400000006ff */
[----:B------:R-:W-:Y:S02]  /*7700*/  LOP3.LUT R54, R58, 0xffff0000, RZ, 0xc0, !PT ;  /* 0xffff00003a367812 */ /* 0x000fe400078ec0ff */
[----:B------:R-:W-:Y:S02]  /*7710*/  SHF.L.U32 R55, R59, 0x10, RZ ;  /* 0x000000103b377819 */ /* 0x000fe400000006ff */
[----:B------:R-:W-:Y:S02]  /*7720*/  IADD3 R89, PT, PT, R89, 0xc0, RZ ;  /* 0x000000c059597810 */ /* 0x000fe40007ffe0ff */
[----:B------:R-:W-:Y:S01]  /*7730*/  LOP3.LUT R56, R59, 0xffff0000, RZ, 0xc0, !PT ;  /* 0xffff00003b387812 */ /* 0x000fe200078ec0ff */
[C---:B-1----:R-:W-:Y:S01]  /*7740*/  FMUL R4, R38.reuse, R4 ;  /* 0x0000000426047220 */ /* 0x042fe20000400000 */
[----:B------:R-:W-:Y:S01]  /*7750*/  IADD3 R103, PT, PT, R81, R116, RZ ;  /* 0x0000007451677210 */ /* 0x000fe20007ffe0ff */
[----:B------:R-:W-:Y:S01]  /*7760*/  FMUL R5, R38, R5 ;  /* 0x0000000526057220 */ /* 0x000fe20000400000 */
[----:B------:R-:W-:Y:S01]  /*7770*/  SHF.L.U32 R57, R64, 0x10, RZ ;  /* 0x0000001040397819 */ /* 0x000fe200000006ff */
[----:B------:R-:W-:Y:S01]  /*7780*/  FMUL R6, R38, R6 ;  /* 0x0000000626067220 */ /* 0x000fe20000400000 */
[----:B------:R-:W-:Y:S01]  /*7790*/  IADD3 R116, PT, PT, R80, R116, RZ ;  /* 0x0000007450747210 */ /* 0x000fe20007ffe0ff */
[----:B------:R-:W-:Y:S01]  /*77a0*/  FMUL R7, R38, R7 ;  /* 0x0000000726077220 */ /* 0x000fe20000400000 */
[----:B------:R-:W-:Y:S01]  /*77b0*/  LOP3.LUT R58, R64, 0xffff0000, RZ, 0xc0, !PT ;  /* 0xffff0000403a7812 */ /* 0x000fe200078ec0ff */
[----:B------:R-:W-:Y:S01]  /*77c0*/  FFMA R4, R41, R40, R4 ;  /* 0x0000002829047223 */ /* 0x000fe20000000004 */
[----:B------:R-:W-:Y:S01]  /*77d0*/  SHF.L.U32 R59, R65, 0x10, RZ ;  /* 0x00000010413b7819 */ /* 0x000fe200000006ff */
[C---:B------:R-:W-:Y:S01]  /*77e0*/  FMUL R8, R38.reuse, R8 ;  /* 0x0000000826087220 */ /* 0x040fe20000400000 */
[----:B------:R-:W-:Y:S01]  /*77f0*/  LOP3.LUT R89, R89, 0xfefffff8, RZ, 0xc0, !PT ;  /* 0xfefffff859597812 */ /* 0x000fe200078ec0ff */
[----:B------:R-:W-:Y:S01]  /*7800*/  FFMA R5, R41, R42, R5 ;  /* 0x0000002a29057223 */ /* 0x000fe20000000005 */
[----:B------:R-:W-:Y:S01]  /*7810*/  LOP3.LUT R60, R65, 0xffff0000, RZ, 0xc0, !PT ;  /* 0xffff0000413c7812 */ /* 0x000fe200078ec0ff */
[----:B------:R-:W-:Y:S01]  /*7820*/  FMUL R9, R38, R9 ;  /* 0x0000000926097220 */ /* 0x000fe20000400000 */
[----:B------:R-:W-:Y:S01]  /*7830*/  SHF.L.U32 R61, R66, 0x10, RZ ;  /* 0x00000010423d7819 */ /* 0x000fe200000006ff */
[----:B------:R1:W-:Y:S01]  /*7840*/  SYNCS.ARRIVE.TRANS64.RED.A1T0 RZ, [R89+URZ], RZ ;  /* 0x000000ff59ff79a7 */ /* 0x0003e200081004ff */
[----:B------:R-:W-:Y:S01]  /*7850*/  F2FP.BF16.F32.PACK_AB R80, R5, R4 ;  /* 0x000000040550723e */ /* 0x000fe200000010ff */
[C---:B------:R-:W-:Y:S01]  /*7860*/  FFMA R6, R41.reuse, R43, R6 ;  /* 0x0000002b29067223 */ /* 0x040fe20000000006 */
[----:B------:R-:W-:Y:S01]  /*7870*/  IADD3 R117, PT, PT, R96, R103, RZ ;  /* 0x0000006760757210 */ /* 0x000fe20007ffe0ff */
[C---:B------:R-:W-:Y:S01]  /*7880*/  FFMA R7, R41.reuse, R44, R7 ;  /* 0x0000002c29077223 */ /* 0x040fe20000000007 */
[C---:B------:R-:W-:Y:S01]  /*7890*/  FFMA R8, R41.reuse, R45, R8 ;  /* 0x0000002d29087223 */ /* 0x040fe20000000008 */
[----:B------:R-:W-:Y:S01]  /*78a0*/  FFMA R9, R41, R46, R9 ;  /* 0x0000002e29097223 */ /* 0x000fe20000000009 */
[----:B------:R-:W-:Y:S01]  /*78b0*/  FMUL R10, R38, R10 ;  /* 0x0000000a260a7220 */ /* 0x000fe20000400000 */
[----:B------:R-:W-:Y:S01]  /*78c0*/  LOP3.LUT R62, R66, 0xffff0000, RZ, 0xc0, !PT ;  /* 0xffff0000423e7812 */ /* 0x000fe200078ec0ff */
[C---:B------:R-:W-:Y:S01]  /*78d0*/  FMUL R11, R38.reuse, R11 ;  /* 0x0000000b260b7220 */ /* 0x040fe20000400000 */
[----:B------:R-:W-:Y:S01]  /*78e0*/  F2FP.BF16.F32.PACK_AB R81, R7, R6 ;  /* 0x000000060751723e */ /* 0x000fe200000010ff */
[----:B------:R-:W-:Y:S01]  /*78f0*/  FFMA R10, R41, R47, R10 ;  /* 0x0000002f290a7223 */ /* 0x000fe2000000000a */
[----:B------:R-:W-:Y:S01]  /*7900*/  F2FP.BF16.F32.PACK_AB R82, R9, R8 ;  /* 0x000000080952723e */ /* 0x000fe200000010ff */
[----:B------:R-:W-:Y:S01]  /*7910*/  FFMA R11, R41, R48, R11 ;  /* 0x00000030290b7223 */ /* 0x000fe2000000000b */
[C---:B------:R-:W-:Y:S01]  /*7920*/  FMUL R0, R38.reuse, R12 ;  /* 0x0000000c26007220 */ /* 0x040fe20000400000 */
[C---:B------:R-:W-:Y:S01]  /*7930*/  FMUL R2, R38.reuse, R13 ;  /* 0x0000000d26027220 */ /* 0x040fe20000400000 */
[C---:B------:R-:W-:Y:S01]  /*7940*/  FMUL R3, R38.reuse, R14 ;  /* 0x0000000e26037220 */ /* 0x040fe20000400000 */
[----:B------:R-:W-:Y:S01]  /*7950*/  SHF.L.U32 R63, R67, 0x10, RZ ;  /* 0x00000010433f7819 */ /* 0x000fe200000006ff */
[----:B------:R-:W-:Y:S01]  /*7960*/  FFMA R0, R41, R49, R0 ;  /* 0x0000003129007223 */ /* 0x000fe20000000000 */
[----:B------:R-:W-:Y:S01]  /*7970*/  F2FP.BF16.F32.PACK_AB R83, R11, R10 ;  /* 0x0000000a0b53723e */ /* 0x000fe200000010ff */
[----:B------:R-:W-:Y:S01]  /*7980*/  FFMA R2, R41, R51, R2 ;  /* 0x0000003329027223 */ /* 0x000fe20000000002 */
[C---:B------:R-:W-:Y:S01]  /*7990*/  FMUL R15, R38.reuse, R15 ;  /* 0x0000000f260f7220 */ /* 0x040fe20000400000 */
[C---:B------:R-:W-:Y:S01]  /*79a0*/  FMUL R12, R38.reuse, R16 ;  /* 0x00000010260c7220 */ /* 0x040fe20000400000 */
[----:B------:R-:W-:Y:S01]  /*79b0*/  FMUL R13, R38, R17 ;  /* 0x00000011260d7220 */ /* 0x000fe20000400000 */
[----:B------:R1:W-:Y:S01]  /*79c0*/  STS.128 [R97+UR4], R80 ;  /* 0x0000005061007988 */ /* 0x0003e20008000c04 */
[----:B------:R-:W-:Y:S01]  /*79d0*/  LOP3.LUT R64, R67, 0xffff0000, RZ, 0xc0, !PT ;  /* 0xffff000043407812 */ /* 0x000fe200078ec0ff */
[C---:B------:R-:W-:Y:S01]  /*79e0*/  FFMA R3, R41.reuse, R50, R3 ;  /* 0x0000003229037223 */ /* 0x040fe20000000003 */
[----:B------:R-:W-:Y:S01]  /*79f0*/  SHF.L.U32 R65, R72, 0x10, RZ ;  /* 0x0000001048417819 */ /* 0x000fe200000006ff */
[C---:B------:R-:W-:Y:S01]  /*7a00*/  FFMA R15, R41.reuse, R52, R15 ;  /* 0x00000034290f7223 */ /* 0x040fe2000000000f */
[----:B------:R-:W-:Y:S01]  /*7a10*/  F2FP.BF16.F32.PACK_AB R104, R2, R0 ;  /* 0x000000000268723e */ /* 0x000fe200000010ff */
[C---:B------:R-:W-:Y:S01]  /*7a20*/  FFMA R12, R41.reuse, R53, R12 ;  /* 0x00000035290c7223 */ /* 0x040fe2000000000c */
[C---:B------:R-:W-:Y:S01]  /*7a30*/  FFMA R13, R41.reuse, R54, R13 ;  /* 0x00000036290d7223 */ /* 0x040fe2000000000d */
[C---:B------:R-:W-:Y:S01]  /*7a40*/  FMUL R14, R38.reuse, R18 ;  /* 0x00000012260e7220 */ /* 0x040fe20000400000 */
[C---:B------:R-:W-:Y:S01]  /*7a50*/  FMUL R19, R38.reuse, R19 ;  /* 0x0000001326137220 */ /* 0x040fe20000400000 */
[C---:B------:R-:W-:Y:S01]  /*7a60*/  FMUL R16, R38.reuse, R20 ;  /* 0x0000001426107220 */ /* 0x040fe20000400000 */
[C---:B------:R-:W-:Y:S01]  /*7a70*/  FMUL R17, R38.reuse, R21 ;  /* 0x0000001526117220 */ /* 0x040fe20000400000 */
[C---:B------:R-:W-:Y:S01]  /*7a80*/  FFMA R14, R41.reuse, R55, R14 ;  /* 0x00000037290e7223 */ /* 0x040fe2000000000e */
        /* <DEDUP_REMOVED lines=9> */
[----:B------:R-:W-:Y:S01]  /*7b20*/  FFMA R23, R41, R60, R23 ;  /* 0x0000003c29177223 */ /* 0x000fe20000000017 */
[C---:B------:R-:W-:Y:S01]  /*7b30*/  FMUL R27, R38.reuse, R27 ;  /* 0x0000001b261b7220 */ /* 0x040fe20000400000 */
[----:B------:R-:W-:Y:S01]  /*7b40*/  F2FP.BF16.F32.PACK_AB R105, R15, R3 ;  /* 0x000000030f69723e */ /* 0x000fe200000010ff */
[----:B------:R-:W-:Y:S01]  /*7b50*/  FFMA R20, R41, R61, R20 ;  /* 0x0000003d29147223 */ /* 0x000fe20000000014 */
[----:B------:R-:W-:Y:S01]  /*7b60*/  F2FP.BF16.F32.PACK_AB R106, R13, R12 ;  /* 0x0000000c0d6a723e */ /* 0x000fe200000010ff */
[----:B------:R-:W-:Y:S01]  /*7b70*/  FMUL R24, R38, R28 ;  /* 0x0000001c26187220 */ /* 0x000fe20000400000 */
[----:B------:R-:W-:Y:S01]  /*7b80*/  F2FP.BF16.F32.PACK_AB R107, R19, R14 ;  /* 0x0000000e136b723e */ /* 0x000fe200000010ff */
[----:B------:R-:W-:Y:S01]  /*7b90*/  FFMA R21, R41, R62, R21 ;  /* 0x0000003e29157223 */ /* 0x000fe20000000015 */
[----:B------:R-:W-:Y:S01]  /*7ba0*/  LOP3.LUT R66, R72, 0xffff0000, RZ, 0xc0, !PT ;  /* 0xffff000048427812 */ /* 0x000fe200078ec0ff */
[C---:B------:R-:W-:Y:S01]  /*7bb0*/  FMUL R25, R38.reuse, R29 ;  /* 0x0000001d26197220 */ /* 0x040fe20000400000 */
[----:B------:R-:W-:Y:S01]  /*7bc0*/  SHF.L.U32 R67, R73, 0x10, RZ ;  /* 0x0000001049437819 */ /* 0x000fe200000006ff */
[----:B------:R1:W-:Y:S01]  /*7bd0*/  STS.128 [R103+0x10], R104 ;  /* 0x0000106867007388 */ /* 0x0003e20000000c00 */
[----:B------:R-:W-:Y:S01]  /*7be0*/  FFMA R22, R41, R63, R22 ;  /* 0x0000003f29167223 */ /* 0x000fe20000000016 */
[----:B------:R-:W-:Y:S01]  /*7bf0*/  LOP3.LUT R68, R73, 0xffff0000, RZ, 0xc0, !PT ;  /* 0xffff000049447812 */ /* 0x000fe200078ec0ff */
[----:B------:R-:W-:Y:S01]  /*7c00*/  FMUL R26, R38, R30 ;  /* 0x0000001e261a7220 */ /* 0x000fe20000400000 */
[C---:B------:R-:W-:Y:S01]  /*7c10*/  FFMA R27, R41.reuse, R64, R27 ;  /* 0x00000040291b7223 */ /* 0x040fe2000000001b */
[----:B------:R-:W-:Y:S01]  /*7c20*/  SHF.L.U32 R69, R74, 0x10, RZ ;  /* 0x000000104a457819 */ /* 0x000fe200000006ff */
[----:B------:R-:W-:Y:S01]  /*7c30*/  FMUL R31, R38, R31 ;  /* 0x0000001f261f7220 */ /* 0x000fe20000400000 */
[C---:B------:R-:W-:Y:S01]  /*7c40*/  FFMA R24, R41.reuse, R65, R24 ;  /* 0x0000004129187223 */ /* 0x040fe20000000018 */
[----:B------:R-:W-:Y:S01]  /*7c50*/  LOP3.LUT R70, R74, 0xffff0000, RZ, 0xc0, !PT ;  /* 0xffff00004a467812 */ /* 0x000fe200078ec0ff */
[C---:B------:R-:W-:Y:S01]  /*7c60*/  FMUL R28, R38.reuse, R32 ;  /* 0x00000020261c7220 */ /* 0x040fe20000400000 */
[----:B------:R-:W-:Y:S01]  /*7c70*/  FFMA R25, R41, R66, R25 ;  /* 0x0000004229197223 */ /* 0x000fe20000000019 */
[----:B------:R-:W-:Y:S01]  /*7c80*/  SHF.L.U32 R71, R75, 0x10, RZ ;  /* 0x000000104b477819 */ /* 0x000fe200000006ff */
[C---:B------:R-:W-:Y:S01]  /*7c90*/  FMUL R29, R38.reuse, R33 ;  /* 0x00000021261d7220 */ /* 0x040fe20000400000 */
[----:B------:R-:W-:Y:S01]  /*7ca0*/  FFMA R26, R41, R67, R26 ;  /* 0x00000043291a7223 */ /* 0x000fe2000000001a */
[----:B------:R-:W-:Y:S01]  /*7cb0*/  LOP3.LUT R72, R75, 0xffff0000, RZ, 0xc0, !PT ;  /* 0xffff00004b487812 */ /* 0x000fe200078ec0ff */
        /* <DEDUP_REMOVED lines=8> */
[----:B------:R-:W-:Y:S01]  /*7d40*/  FFMA R30, R41, R71, R30 ;  /* 0x00000047291e7223 */ /* 0x000fe2000000001e */
[----:B------:R-:W-:Y:S01]  /*7d50*/  F2FP.BF16.F32.PACK_AB R111, R27, R22 ;  /* 0x000000161b6f723e */ /* 0x000fe200000010ff */
[----:B------:R-:W-:Y:S01]  /*7d60*/  FFMA R35, R41, R72, R35 ;  /* 0x0000004829237223 */ /* 0x000fe20000000023 */
[----:B------:R-:W-:Y:S02]  /*7d70*/  F2FP.BF16.F32.PACK_AB R112, R25, R24 ;  /* 0x000000181970723e */ /* 0x000fe400000010ff */
[----:B------:R-:W-:Y:S01]  /*7d80*/  F2FP.BF16.F32.PACK_AB R113, R31, R26 ;  /* 0x0000001a1f71723e */ /* 0x000fe200000010ff */
[----:B------:R1:W-:Y:S01]  /*7d90*/  STS.128 [R116+0x20], R108 ;  /* 0x0000206c74007388 */ /* 0x0003e20000000c00 */
        /* <DEDUP_REMOVED lines=8> */
[----:B--2---:R-:W2:Y:S02]  /*7e20*/  FENCE.VIEW.ASYNC.S ;  /* 0x00000000000073c6 */ /* 0x004ea40000000000 */
[----:B--2---:R-:W-:Y:S06]  /*7e30*/  BAR.SYNC.DEFER_BLOCKING 0x1, 0x80 ;  /* 0x0042000000007b1d */ /* 0x004fec0000010000 */
[----:B------:R-:W-:Y:S05]  /*7e40*/  @P0 BRA `(.L_x_124) ;  /* 0x0000000000240947 */ /* 0x000fea0003800000 */
[----:B------:R-:W2:Y:S01]  /*7e50*/  LDCU.64 UR10, c[0x0][0x348] ;  /* 0x00006900ff0a77ac */ /* 0x000ea20008000a00 */
[----:B------:R-:W-:Y:S02]  /*7e60*/  UIADD3 UR9, UPT, UPT, UR49, 0x20, URZ ;  /* 0x0000002031097890 */ /* 0x000fe4000fffe0ff */
[----:B------:R-:W-:Y:S02]  /*7e70*/  UIADD3 UR8, UPT, UPT, UR47, 0x200, UR4 ;  /* 0x000002002f087890 */ /* 0x000fe4000fffe004 */
[----:B--2---:R-:W-:Y:S03]  /*7e80*/  UIADD3 UR6, UP0, UPT, UR10, 0x680, URZ ;  /* 0x000006800a067890 */ /* 0x004fe6000ff1e0ff */
[----:B------:R-:W-:Y:S01]  /*7e90*/  UMOV UR10, UR50 ;  /* 0x00000032000a7c82 */ /* 0x000fe20008000000 */
[----:B------:R-:W-:Y:S03]  /*7ea0*/  UIADD3.X UR7, UPT, UPT, URZ, UR11, URZ, UP0, !UPT ;  /* 0x0000000bff077290 */ /* 0x000fe600087fe4ff */
[----:B------:R-:W-:Y:S06]  /*7eb0*/  UMOV UR11, UR36 ;  /* 0x00000024000b7c82 */ /* 0x000fec0008000000 */
[----:B------:R2:W-:Y:S02]  /*7ec0*/  UTMASTG.3D [UR8], [UR6] ;  /* 0x00000008060073b5 */ /* 0x0005e40008010000 */
[----:B--2---:R0:W-:Y:S02]  /*7ed0*/  UTMACMDFLUSH ;  /* 0x00000000000079b7 */ /* 0x0041e40000000000 */
.L_x_124:
[----:B------:R-:W-:Y:S05]  /*7ee0*/  BSYNC.RECONVERGENT B0 ;  /* 0x0000000000007941 */ /* 0x000fea0003800200 */
.L_x_123:
[----:B------:R-:W-:Y:S01]  /*7ef0*/  UIADD3 UR4, UPT, UPT, UR45, 0x1, URZ ;  /* 0x000000012d047890 */ /* 0x000fe2000fffe0ff */
[----:B------:R-:W-:Y:S03]  /*7f00*/  BSSY.RECONVERGENT B0, `(.L_x_125) ;  /* 0x0000008000007945 */ /* 0x000fe60003800200 */
[----:B------:R-:W-:Y:S04]  /*7f10*/  UISETP.NE.AND UP0, UPT, UR4, 0x3, UPT ;  /* 0x000000030400788c */ /* 0x000fe8000bf05270 */
[----:B------:R-:W-:Y:S02]  /*7f20*/  UISETP.EQ.XOR UP1, UPT, UR44, 0x3, !UP0 ;  /* 0x000000032c00788c */ /* 0x000fe4000c722a70 */
[----:B------:R-:W-:Y:S02]  /*7f30*/  USEL UR46, UR4, URZ, UP0 ;  /* 0x000000ff042e7287 */ /* 0x000fe40008000000 */
[----:B------:R-:W-:Y:S04]  /*7f40*/  USEL UR5, URZ, 0x1, !UP1 ;  /* 0x00000001ff057887 */ /* 0x000fe8000c800000 */
[----:B------:R-:W-:Y:S01]  /*7f50*/  ULOP3.LUT UR54, UR54, UR5, URZ, 0x3c, !UPT ;  /* 0x0000000536367292 */ /* 0x000fe2000f8e3cff */
[----:B------:R-:W-:Y:S11]  /*7f60*/  @P0 BRA `(.L_x_126) ;  /* 0x0000000000040947 */ /* 0x000ff60003800000 */
[----:B------:R-:W-:Y:S04]  /*7f70*/  DEPBAR.LE SB0, 0x1 ;  /* 0x000080400000791a */ /* 0x000fe80000000000 */
.L_x_126:
[----:B------:R-:W-:Y:S05]  /*7f80*/  BSYNC.RECONVERGENT B0 ;  /* 0x0000000000007941 */ /* 0x000fea0003800200 */
.L_x_125:
[----:B------:R-:W-:Y:S01]  /*7f90*/  BAR.SYNC.DEFER_BLOCKING 0x1, 0x80 ;  /* 0x0042000000007b1d */ /* 0x000fe20000010000 */
[----:B------:R-:W-:Y:S01]  /*7fa0*/  UISETP.NE.AND UP0, UPT, UR53, -0x2, UPT ;  /* 0xfffffffe3500788c */ /* 0x000fe2000bf05270 */
[----:B------:R-:W-:Y:S08]  /*7fb0*/  IADD3 R0, PT, PT, R36, 0x1, RZ ;  /* 0x0000000124007810 */ /* 0x000ff00007ffe0ff */
[----:B------:R-:W-:Y:S05]  /*7fc0*/  BRA.U !UP0, `(.L_x_127) ;  /* 0x0000000108287547 */ /* 0x000fea000b800000 */
[----:B------:R-:W2:Y:S01]  /*7fd0*/  S2R R2, SR_CgaCtaId ;  /* 0x0000000000027919 */ /* 0x000ea20000008800 */
[----:B------:R-:W-:Y:S01]  /*7fe0*/  ISETP.NE.AND P0, PT, R102, RZ, PT ;  /* 0x000000ff6600720c */ /* 0x000fe20003f05270 */
[----:B------:R-:W-:Y:S01]  /*7ff0*/  IMAD.U32 R3, RZ, RZ, UR52 ;  /* 0x00000034ff037e24 */ /* 0x000fe2000f8e00ff */
[----:B------:R-:W-:Y:S04]  /*8000*/  UIADD3 UR4, UPT, UPT, UR52, 0x1, URZ ;  /* 0x0000000134047890 */ /* 0x000fe8000fffe0ff */
[----:B------:R-:W-:Y:S04]  /*8010*/  UISETP.NE.AND UP0, UPT, UR4, 0x3, UPT ;  /* 0x000000030400788c */ /* 0x000fe8000bf05270 */
[----:B------:R-:W-:Y:S03]  /*8020*/  USEL UR52, UR4, URZ, UP0 ;  /* 0x000000ff04347287 */ /* 0x000fe60008000000 */
[----:B------:R-:W-:Y:S05]  /*8030*/  @P0 LEA R3, R3, UR47, 0x3 ;  /* 0x0000002f03030c11 */ /* 0x000fea000f8e18ff */
[----:B------:R-:W-:Y:S05]  /*8040*/  @P0 VIADD R3, R3, 0x58 ;  /* 0x0000005803030836 */ /* 0x000fea0000000000 */
[----:B--2---:R-:W-:Y:S04]  /*8050*/  @P0 PRMT R2, R2, 0x654, R3 ;  /* 0x0000065402020816 */ /* 0x004fe80000000003 */
[----:B------:R2:W-:Y:S03]  /*8060*/  @P0 SYNCS.ARRIVE.TRANS64.RED.A1T0 RZ, [R2+URZ], RZ ;  /* 0x000000ff02ff09a7 */ /* 0x0005e600081004ff */
.L_x_127:
[----:B------:R-:W-:Y:S01]  /*8070*/  R2UR UR6, R101 ;  /* 0x00000000650672ca */ /* 0x000fe200000e0000 */
[----:B------:R-:W-:Y:S01]  /*8080*/  UIADD3 UR53, UPT, UPT, UR53, 0x2, URZ ;  /* 0x0000000235357890 */ /* 0x000fe2000fffe0ff */
[----:B------:R-:W-:Y:S01]  /*8090*/  R2UR UR5, R86 ;  /* 0x00000000560572ca */ /* 0x000fe200000e0000 */
[----:B------:R-:W-:Y:S01]  /*80a0*/  UMOV UR36, UR63 ;  /* 0x0000003f00247c82 */ /* 0x000fe20008000000 */
[----:B------:R-:W-:Y:S02]  /*80b0*/  R2UR UR4, R87 ;  /* 0x00000000570472ca */ /* 0x000fe400000e0000 */
[----:B------:R-:W-:Y:S02]  /*80c0*/  ISETP.NE.AND P0, PT, R91, 0x2, PT ;  /* 0x000000025b00780c */ /* 0x000fe40003f05270 */
[----:B------:R-:W-:Y:S02]  /*80d0*/  ISETP.NE.AND P1, PT, R0, 0x4, PT ;  /* 0x000000040000780c */ /* 0x000fe40003f25270 */
[----:B------:R-:W-:Y:S02]  /*80e0*/  SEL R3, RZ, 0x1, P0 ;  /* 0x00000001ff037807 */ /* 0x000fe40000000000 */
[----:B--2---:R-:W-:Y:S01]  /*80f0*/  SEL R2, RZ, 0x1, P1 ;  /* 0x00000001ff027807 */ /* 0x004fe20000800000 */
[----:B------:R-:W-:Y:S01]  /*8100*/  UISETP.NE.AND UP0, UPT, UR6, URZ, UPT ;  /* 0x000000ff0600728c */ /* 0x000fe2000bf05270 */
[----:B------:R-:W-:Y:S01]  /*8110*/  LOP3.LUT R94, R94, R3, RZ, 0x3c, !PT ;  /* 0x000000035e5e7212 */ /* 0x000fe200078e3cff */
[----:B------:R-:W-:Y:S01]  /*8120*/  UIADD3 UR32, UPT, UPT, UR37, UR5, URZ ;  /* 0x0000000525207290 */ /* 0x000fe2000fffe0ff */
[----:B------:R-:W-:Y:S01]  /*8130*/  LOP3.LUT R95, R95, R2, RZ, 0x3c, !PT ;  /* 0x000000025f5f7212 */ /* 0x000fe200078e3cff */
[----:B------:R-:W-:Y:S01]  /*8140*/  UIADD3 UR25, UPT, UPT, UR38, UR4, URZ ;  /* 0x0000000426197290 */ /* 0x000fe2000fffe0ff */
[----:B------:R-:W-:Y:S02]  /*8150*/  SEL R91, R91, RZ, P0 ;  /* 0x000000ff5b5b7207 */ /* 0x000fe40000000000 */
[----:B------:R-:W-:Y:S02]  /*8160*/  SEL R36, R0, RZ, P1 ;  /* 0x000000ff00247207 */ /* 0x000fe40000800000 */
[----:B------:R-:W-:Y:S07]  /*8170*/  BRA.U UP0, `(.L_x_128) ;  /* 0xffffffd500887547 */ /* 0x000fee000b83ffff */
[----:B------:R-:W-:-:S13]  /*8180*/  R2UR UR4, R88 ;  /* 0x00000000580472ca */ /* 0x000fda00000e0000 */
[----:B------:R-:W-:-:S09]  /*8190*/  UISETP.NE.AND UP0, UPT, UR4, URZ, UPT ;  /* 0x000000ff0400728c */ /* 0x000fd2000bf05270 */
[----:B------:R-:W-:Y:S05]  /*81a0*/  BRA.U !UP0, `(.L_x_129) ;  /* 0x0000000108487547 */ /* 0x000fea000b800000 */
[----:B------:R-:W2:Y:S02]  /*81b0*/  LDCU.64 UR4, c[0x0][0x890] ;  /* 0x00011200ff0477ac */ /* 0x000ea40008000a00 */
[----:B--2---:R-:W-:-:S04]  /*81c0*/  UISETP.NE.U32.AND UP0, UPT, UR4, URZ, UPT ;  /* 0x000000ff0400728c */ /* 0x004fc8000bf05070 */
[----:B------:R-:W-:-:S09]  /*81d0*/  UISETP.NE.AND.EX UP0, UPT, UR5, URZ, UPT, UP0 ;  /* 0x000000ff0500728c */ /* 0x000fd2000bf05300 */
[----:B------:R-:W-:Y:S05]  /*81e0*/  BRA.U UP0, `(.L_x_130) ;  /* 0x00000001000c7547 */ /* 0x000fea000b800000 */
[----:B------:R-:W-:-:S13]  /*81f0*/  FSETP.NEU.AND P0, PT, R41, RZ, PT ;  /* 0x000000ff2900720b */ /* 0x000fda0003f0d000 */
[----:B------:R-:W-:Y:S05]  /*8200*/  @!P0 EXIT ;  /* 0x000000000000894d */ /* 0x000fea0003800000 */
[----:B------:R-:W-:Y:S05]  /*8210*/  BRA `(.L_x_129) ;  /* 0x00000000002c7947 */ /* 0x000fea0003800000 */
.L_x_130:
[----:B------:R-:W-:Y:S01]  /*8220*/  ISETP.NE.AND P0, PT, R90, RZ, PT ;  /* 0x000000ff5a00720c */ /* 0x000fe20003f05270 */
[----:B------:R-:W-:-:S12]  /*8230*/  BSSY.RECONVERGENT B0, `(.L_x_129) ;  /* 0x0000009000007945 */ /* 0x000fd80003800200 */
[----:B------:R-:W-:Y:S05]  /*8240*/  @P0 BRA `(.L_x_131) ;  /* 0x0000000000140947 */ /* 0x000fea0003800000 */
[----:B------:R-:W2:Y:S02]  /*8250*/  LDCU.64 UR4, c[0x0][0x888] ;  /* 0x00011100ff0477ac */ /* 0x000ea40008000a00 */
[----:B--2---:R-:W-:-:S04]  /*8260*/  ISETP.NE.U32.AND P0, PT, RZ, UR4, PT ;  /* 0x00000004ff007c0c */ /* 0x004fc8000bf05070 */
[----:B------:R-:W-:-:S13]  /*8270*/  ISETP.NE.AND.EX P0, PT, RZ, UR5, PT, P0 ;  /* 0x00000005ff007c0c */ /* 0x000fda000bf05300 */
[----:B------:R-:W-:Y:S05]  /*8280*/  @!P0 EXIT ;  /* 0x000000000000894d */ /* 0x000fea0003800000 */
[----:B------:R-:W-:Y:S05]  /*8290*/  BRA `(.L_x_132) ;  /* 0x0000000000087947 */ /* 0x000fea0003800000 */
.L_x_131:
[----:B------:R-:W-:-:S13]  /*82a0*/  FSETP.NEU.AND P0, PT, R41, RZ, PT ;  /* 0x000000ff2900720b */ /* 0x000fda0003f0d000 */
[----:B------:R-:W-:Y:S05]  /*82b0*/  @!P0 EXIT ;  /* 0x000000000000894d */ /* 0x000fea0003800000 */
.L_x_132:
[----:B------:R-:W-:Y:S05]  /*82c0*/  BSYNC.RECONVERGENT B0 ;  /* 0x0000000000007941 */ /* 0x000fea0003800200 */
.L_x_129:
[----:B------:R-:W2:Y:S01]  /*82d0*/  S2UR UR5, SR_CgaCtaId ;  /* 0x00000000000579c3 */ /* 0x000ea20000008800 */
[----:B------:R-:W-:Y:S01]  /*82e0*/  ULEA UR4, UR52, UR47, 0x3 ;  /* 0x0000002f34047291 */ /* 0x000fe2000f8e18ff */
[----:B------:R-:W-:-:S04]  /*82f0*/  DEPBAR.LE SB0, 0x0 ;  /* 0x000080000000791a */ /* 0x000fc80000000000 */
[----:B------:R-:W-:-:S04]  /*8300*/  UIADD3 UR4, UPT, UPT, UR4, 0x58, URZ ;  /* 0x0000005804047890 */ /* 0x000fc8000fffe0ff */
[----:B--2---:R-:W-:-:S09]  /*8310*/  UPRMT UR4, UR5, 0x654, UR4 ;  /* 0x0000065405047896 */ /* 0x004fd20008000004 */
[----:B------:R-:W-:Y:S01]  /*8320*/  SYNCS.ARRIVE.TRANS64.RED.A1T0 RZ, [UR4], RZ ;  /* 0x000000ffffff79a7 */ /* 0x000fe20008100404 */
[----:B------:R-:W-:Y:S05]  /*8330*/  EXIT ;  /* 0x000000000000794d */ /* 0x000fea0003800000 */
.L_x_24:
[----:B-1----:R1:W2:Y:S02]  /*8340*/  SYNCS.PHASECHK.TRANS64.TRYWAIT P0, [R0+URZ+0xf0], R3 ;  /* 0x0000f003000075a7 */ /* 0x0022a400080011ff */
[----:B--2---:R-:W-:Y:S05]  /*8350*/  @!P0 NANOSLEEP.SYNCS 0x989680 ;  /* 0x009896800000895d */ /* 0x004fea0003900000 */
[----:B------:R-:W2:Y:S02]  /*8360*/  @!P0 SYNCS.PHASECHK.TRANS64 P0, [R0+URZ+0xf0], R3 ;  /* 0x0000f003000085a7 */ /* 0x000ea400080010ff */
[----:B--2---:R-:W-:Y:S05]  /*8370*/  @!P0 BRA `(.L_x_24) ;  /* 0xfffffffc00f08947 */ /* 0x004fea000383ffff */
[----:B------:R-:W-:Y:S05]  /*8380*/  BRA `(.L_x_133) ;  /* 0xffffff9400d47947 */ /* 0x000fea000383ffff */
.L_x_27:
[----:B-1----:R-:W-:-:S07]  /*8390*/  MOV R0, UR33 ;  /* 0x0000002100007c02 */ /* 0x002fce0008000f00 */
.L_x_134:
[----:B-1----:R1:W2:Y:S02]  /*83a0*/  SYNCS.PHASECHK.TRANS64.TRYWAIT P0, [R0+URZ+0x20], R3 ;  /* 0x00002003000075a7 */ /* 0x0022a400080011ff */
[----:B--2---:R-:W-:Y:S05]  /*83b0*/  @!P0 NANOSLEEP.SYNCS 0x989680 ;  /* 0x009896800000895d */ /* 0x004fea0003900000 */
[----:B------:R-:W2:Y:S02]  /*83c0*/  @!P0 SYNCS.PHASECHK.TRANS64 P0, [R0+URZ+0x20], R3 ;  /* 0x00002003000085a7 */ /* 0x000ea400080010ff */
[----:B--2---:R-:W-:Y:S05]  /*83d0*/  @!P0 BRA `(.L_x_134) ;  /* 0xfffffffc00f08947 */ /* 0x004fea000383ffff */
[----:B------:R-:W-:Y:S05]  /*83e0*/  BRA `(.L_x_26) ;  /* 0xffffff9800247947 */ /* 0x000fea000383ffff */
.L_x_34:
[----:B-1----:R-:W-:-:S07]  /*83f0*/  MOV R0, UR17 ;  /* 0x0000001100007c02 */ /* 0x002fce0008000f00 */
.L_x_135:
[----:B-1----:R1:W2:Y:S02]  /*8400*/  SYNCS.PHASECHK.TRANS64.TRYWAIT P0, [R0+URZ+0x20], R3 ;  /* 0x00002003000075a7 */ /* 0x0022a400080011ff */
[----:B--2---:R-:W-:Y:S05]  /*8410*/  @!P0 NANOSLEEP.SYNCS 0x989680 ;  /* 0x009896800000895d */ /* 0x004fea0003900000 */
[----:B------:R-:W2:Y:S02]  /*8420*/  @!P0 SYNCS.PHASECHK.TRANS64 P0, [R0+URZ+0x20], R3 ;  /* 0x00002003000085a7 */ /* 0x000ea400080010ff */
[----:B--2---:R-:W-:Y:S05]  /*8430*/  @!P0 BRA `(.L_x_135) ;  /* 0xfffffffc00f08947 */ /* 0x004fea000383ffff */
[----:B------:R-:W-:Y:S05]  /*8440*/  BRA `(.L_x_33) ;  /* 0xffffff9800e87947 */ /* 0x000fea000383ffff */
.L_x_39:
[----:B-1----:R1:W2:Y:S02]  /*8450*/  SYNCS.PHASECHK.TRANS64.TRYWAIT P0, [R3+URZ+0x80], R0 ;  /* 0x00008000030075a7 */ /* 0x0022a400080011ff */
[----:B--2---:R-:W-:Y:S05]  /*8460*/  @!P0 NANOSLEEP.SYNCS 0x989680 ;  /* 0x009896800000895d */ /* 0x004fea0003900000 */
[----:B------:R-:W2:Y:S02]  /*8470*/  @!P0 SYNCS.PHASECHK.TRANS64 P0, [R3+URZ+0x80], R0 ;  /* 0x00008000030085a7 */ /* 0x000ea400080010ff */
[----:B--2---:R-:W-:Y:S05]  /*8480*/  @!P0 BRA `(.L_x_39) ;  /* 0xfffffffc00f08947 */ /* 0x004fea000383ffff */
[----:B------:R-:W-:Y:S05]  /*8490*/  BRA `(.L_x_136) ;  /* 0xffffff9c008c7947 */ /* 0x000fea000383ffff */
.L_x_43:
[----:B-1----:R-:W-:-:S07]  /*84a0*/  MOV R0, UR4 ;  /* 0x0000000400007c02 */ /* 0x002fce0008000f00 */
.L_x_137:
[----:B-1----:R1:W2:Y:S02]  /*84b0*/  SYNCS.PHASECHK.TRANS64.TRYWAIT P0, [R0+URZ], R3 ;  /* 0x00000003000075a7 */ /* 0x0022a400080011ff */
[----:B--2---:R-:W-:Y:S05]  /*84c0*/  @!P0 NANOSLEEP.SYNCS 0x989680 ;  /* 0x009896800000895d */ /* 0x004fea0003900000 */
[----:B------:R-:W2:Y:S02]  /*84d0*/  @!P0 SYNCS.PHASECHK.TRANS64 P0, [R0+URZ], R3 ;  /* 0x00000003000085a7 */ /* 0x000ea400080010ff */
[----:B--2---:R-:W-:Y:S05]  /*84e0*/  @!P0 BRA `(.L_x_137) ;  /* 0xfffffffc00f08947 */ /* 0x004fea000383ffff */
[----:B------:R-:W-:Y:S05]  /*84f0*/  BRA `(.L_x_138) ;  /* 0xffffffa400387947 */ /* 0x000fea000383ffff */
.L_x_44:
[----:B------:R-:W-:-:S07]  /*8500*/  MOV R0, UR5 ;  /* 0x0000000500007c02 */ /* 0x000fce0008000f00 */
.L_x_139:
[----:B-1----:R1:W2:Y:S02]  /*8510*/  SYNCS.PHASECHK.TRANS64.TRYWAIT P0, [R0+URZ], R3 ;  /* 0x00000003000075a7 */ /* 0x0022a400080011ff */
[----:B--2---:R-:W-:Y:S05]  /*8520*/  @!P0 NANOSLEEP.SYNCS 0x989680 ;  /* 0x009896800000895d */ /* 0x004fea0003900000 */
[----:B------:R-:W2:Y:S02]  /*8530*/  @!P0 SYNCS.PHASECHK.TRANS64 P0, [R0+URZ], R3 ;  /* 0x00000003000085a7 */ /* 0x000ea400080010ff */
[----:B--2---:R-:W-:Y:S05]  /*8540*/  @!P0 BRA `(.L_x_139) ;  /* 0xfffffffc00f08947 */ /* 0x004fea000383ffff */
[----:B------:R-:W-:Y:S05]  /*8550*/  BRA `(.L_x_140) ;  /* 0xffffffa400447947 */ /* 0x000fea000383ffff */
.L_x_45:
[----:B------:R-:W-:-:S07]  /*8560*/  MOV R0, UR5 ;  /* 0x0000000500007c02 */ /* 0x000fce0008000f00 */
.L_x_141:
[----:B-1----:R1:W2:Y:S02]  /*8570*/  SYNCS.PHASECHK.TRANS64.TRYWAIT P0, [R0+URZ], R3 ;  /* 0x00000003000075a7 */ /* 0x0022a400080011ff */
[----:B--2---:R-:W-:Y:S05]  /*8580*/  @!P0 NANOSLEEP.SYNCS 0x989680 ;  /* 0x009896800000895d */ /* 0x004fea0003900000 */
[----:B------:R-:W2:Y:S02]  /*8590*/  @!P0 SYNCS.PHASECHK.TRANS64 P0, [R0+URZ], R3 ;  /* 0x00000003000085a7 */ /* 0x000ea400080010ff */
[----:B--2---:R-:W-:Y:S05]  /*85a0*/  @!P0 BRA `(.L_x_141) ;  /* 0xfffffffc00f08947 */ /* 0x004fea000383ffff */
[----:B------:R-:W-:Y:S05]  /*85b0*/  BRA `(.L_x_142) ;  /* 0xffffffa400507947 */ /* 0x000fea000383ffff */
.L_x_48:
[----:B-1----:R1:W2:Y:S02]  /*85c0*/  SYNCS.PHASECHK.TRANS64.TRYWAIT P0, [R0+URZ+0xe0], R5 ;  /* 0x0000e005000075a7 */ /* 0x0022a400080011ff */
[----:B--2---:R-:W-:Y:S05]  /*85d0*/  @!P0 NANOSLEEP.SYNCS 0x989680 ;  /* 0x009896800000895d */ /* 0x004fea0003900000 */
[----:B------:R-:W2:Y:S02]  /*85e0*/  @!P0 SYNCS.PHASECHK.TRANS64 P0, [R0+URZ+0xe0], R5 ;  /* 0x0000e005000085a7 */ /* 0x000ea400080010ff */
[----:B--2---:R-:W-:Y:S05]  /*85f0*/  @!P0 BRA `(.L_x_48) ;  /* 0xfffffffc00f08947 */ /* 0x004fea000383ffff */
[----:B------:R-:W-:Y:S05]  /*8600*/  BRA `(.L_x_143) ;  /* 0xffffffa400b47947 */ /* 0x000fea000383ffff */
.L_x_49:
[----:B------:R-:W-:-:S07]  /*8610*/  MOV R0, UR4 ;  /* 0x0000000400007c02 */ /* 0x000fce0008000f00 */
.L_x_144:
[----:B-1----:R1:W2:Y:S02]  /*8620*/  SYNCS.PHASECHK.TRANS64.TRYWAIT P0, [R0+URZ+0x90], R7 ;  /* 0x00009007000075a7 */ /* 0x0022a400080011ff */
[----:B--2---:R-:W-:Y:S05]  /*8630*/  @!P0 NANOSLEEP.SYNCS 0x989680 ;  /* 0x009896800000895d */ /* 0x004fea0003900000 */
[----:B------:R-:W2:Y:S02]  /*8640*/  @!P0 SYNCS.PHASECHK.TRANS64 P0, [R0+URZ+0x90], R7 ;  /* 0x00009007000085a7 */ /* 0x000ea400080010ff */
[----:B--2---:R-:W-:Y:S05]  /*8650*/  @!P0 BRA `(.L_x_144) ;  /* 0xfffffffc00f08947 */ /* 0x004fea000383ffff */
[----:B------:R-:W-:Y:S05]  /*8660*/  BRA `(.L_x_145) ;  /* 0xffffffa400c47947 */ /* 0x000fea000383ffff */
.L_x_50:
[----:B-1----:R1:W2:Y:S02]  /*8670*/  SYNCS.PHASECHK.TRANS64.TRYWAIT P1, [R0+URZ+0x80], R5 ;  /* 0x00008005000075a7 */ /* 0x0022a400080211ff */
[----:B--2---:R-:W-:Y:S05]  /*8680*/  @!P1 NANOSLEEP.SYNCS 0x989680 ;  /* 0x009896800000995d */ /* 0x004fea0003900000 */
[----:B------:R-:W2:Y:S02]  /*8690*/  @!P1 SYNCS.PHASECHK.TRANS64 P1, [R0+URZ+0x80], R5 ;  /* 0x00008005000095a7 */ /* 0x000ea400080210ff */
[----:B--2---:R-:W-:Y:S05]  /*86a0*/  @!P1 BRA `(.L_x_50) ;  /* 0xfffffffc00f09947 */ /* 0x004fea000383ffff */
[----:B------:R-:W-:Y:S05]  /*86b0*/  BRA `(.L_x_146) ;  /* 0xffffffa400f47947 */ /* 0x000fea000383ffff */
.L_x_53:
[----:B------:R-:W-:-:S07]  /*86c0*/  MOV R0, UR4 ;  /* 0x0000000400007c02 */ /* 0x000fce0008000f00 */
.L_x_147:
[----:B-1----:R1:W2:Y:S02]  /*86d0*/  SYNCS.PHASECHK.TRANS64.TRYWAIT P0, [R0+URZ+0x90], R3 ;  /* 0x00009003000075a7 */ /* 0x0022a400080011ff */
[----:B--2---:R-:W-:Y:S05]  /*86e0*/  @!P0 NANOSLEEP.SYNCS 0x989680 ;  /* 0x009896800000895d */ /* 0x004fea0003900000 */
[----:B------:R-:W2:Y:S02]  /*86f0*/  @!P0 SYNCS.PHASECHK.TRANS64 P0, [R0+URZ+0x90], R3 ;  /* 0x00009003000085a7 */ /* 0x000ea400080010ff */
[----:B--2---:R-:W-:Y:S05]  /*8700*/  @!P0 BRA `(.L_x_147) ;  /* 0xfffffffc00f08947 */ /* 0x004fea000383ffff */
[----:B------:R-:W-:Y:S05]  /*8710*/  BRA `(.L_x_52) ;  /* 0xffffffa800487947 */ /* 0x000fea000383ffff */
.L_x_62:
[----:B-1----:R-:W-:-:S04]  /*8720*/  MOV R5, UR5 ;  /* 0x0000000500057c02 */ /* 0x002fc80008000f00 */
[----:B------:R1:W2:Y:S03]  /*8730*/  SYNCS.PHASECHK.TRANS64.TRYWAIT P0, [R5+URZ+0x8], R6 ;  /* 0x00000806050075a7 */ /* 0x0002a600080011ff */
[----:B--2---:R-:W-:Y:S05]  /*8740*/  @!P0 NANOSLEEP.SYNCS 0x989680 ;  /* 0x009896800000895d */ /* 0x004fea0003900000 */
[----:B------:R-:W2:Y:S02]  /*8750*/  @!P0 SYNCS.PHASECHK.TRANS64 P0, [R5+URZ+0x8], R6 ;  /* 0x00000806050085a7 */ /* 0x000ea400080010ff */
[----:B--2---:R-:W-:Y:S05]  /*8760*/  @!P0 BRA `(.L_x_62) ;  /* 0xfffffffc00ec8947 */ /* 0x004fea000383ffff */
[----:B------:R-:W-:Y:S05]  /*8770*/  BRA `(.L_x_61) ;  /* 0xffffffac00007947 */ /* 0x000fea000383ffff */
.L_x_64:
[----:B------:R-:W-:Y:S01]  /*8780*/  BSSY B0, `(.L_x_148) ;  /* 0x0000006000007945 */ /* 0x000fe20003800000 */
[----:B------:R-:W-:-:S07]  /*8790*/  MOV R15, 0xffffffff ;  /* 0xffffffff000f7802 */ /* 0x000fce0000000f00 */
[----:B-1---5:R-:W-:Y:S05]  /*87a0*/  WARPSYNC.COLLECTIVE R15, `(.L_x_149) ;  /* 0x000000000f0c7348 */ /* 0x022fea0003c00000 */
[----:B------:R-:W-:Y:S02]  /*87b0*/  ELECT P6, UR79, PT ;  /* 0x00000000004f782f */ /* 0x000fe400038c0000 */
[----:B------:R-:W-:Y:S01]  /*87c0*/  MOV R14, UR79 ;  /* 0x0000004f000e7c02 */ /* 0x000fe20008000f00 */
[----:B-1---5:R-:W-:Y:S10]  /*87d0*/  ENDCOLLECTIVE ;  /* 0x000000000000791b */ /* 0x022ff40003800000 */
.L_x_149:
[----:B------:R-:W-:Y:S05]  /*87e0*/  BSYNC B0 ;  /* 0x0000000000007941 */ /* 0x000fea0003800000 */
.L_x_148:
[----:B------:R-:W-:Y:S01]  /*87f0*/  PLOP3.LUT P0, PT, P6, PT, PT, 0x80, 0x8 ;  /* 0x000000000008781c */ /* 0x000fe2000370f070 */
[----:B------:R-:W-:-:S12]  /*8800*/  BRA `(.L_x_150) ;  /* 0xffffffac002c7947 */ /* 0x000fd8000383ffff */
.L_x_66:
[----:B-1----:R-:W-:-:S04]  /*8810*/  MOV R3, UR5 ;  /* 0x0000000500037c02 */ /* 0x002fc80008000f00 */
[----:B------:R1:W2:Y:S03]  /*8820*/  SYNCS.PHASECHK.TRANS64.TRYWAIT P0, [R3+URZ+0x8], R4 ;  /* 0x00000804030075a7 */ /* 0x0002a600080011ff */
[----:B--2---:R-:W-:Y:S05]  /*8830*/  @!P0 NANOSLEEP.SYNCS 0x989680 ;  /* 0x009896800000895d */ /* 0x004fea0003900000 */
[----:B------:R-:W2:Y:S02]  /*8840*/  @!P0 SYNCS.PHASECHK.TRANS64 P0, [R3+URZ+0x8], R4 ;  /* 0x00000804030085a7 */ /* 0x000ea400080010ff */
[----:B--2---:R-:W-:Y:S05]  /*8850*/  @!P0 BRA `(.L_x_66) ;  /* 0xfffffffc00ec8947 */ /* 0x004fea000383ffff */
[----:B------:R-:W-:Y:S05]  /*8860*/  BRA `(.L_x_65) ;  /* 0xffffffac00307947 */ /* 0x000fea000383ffff */
.L_x_67:
[----:B-1----:R1:W2:Y:S02]  /*8870*/  SYNCS.PHASECHK.TRANS64.TRYWAIT P0, [R0+URZ+0x80], R5 ;  /* 0x00008005000075a7 */ /* 0x0022a400080011ff */
[----:B--2---:R-:W-:Y:S05]  /*8880*/  @!P0 NANOSLEEP.SYNCS 0x989680 ;  /* 0x009896800000895d */ /* 0x004fea0003900000 */
[----:B------:R-:W2:Y:S02]  /*8890*/  @!P0 SYNCS.PHASECHK.TRANS64 P0, [R0+URZ+0x80], R5 ;  /* 0x00008005000085a7 */ /* 0x000ea400080010ff */
[----:B--2---:R-:W-:Y:S05]  /*88a0*/  @!P0 BRA `(.L_x_67) ;  /* 0xfffffffc00f08947 */ /* 0x004fea000383ffff */
[----:B------:R-:W-:Y:S05]  /*88b0*/  BRA `(.L_x_151) ;  /* 0xffffffb0001c7947 */ /* 0x000fea000383ffff */
.L_x_69:
[----:B------:R-:W-:-:S07]  /*88c0*/  MOV R0, UR31 ;  /* 0x0000001f00007c02 */ /* 0x000fce0008000f00 */
.L_x_152:
[----:B-1----:R1:W2:Y:S02]  /*88d0*/  SYNCS.PHASECHK.TRANS64.TRYWAIT P0, [R0+URZ+0xc0], R5 ;  /* 0x0000c005000075a7 */ /* 0x0022a400080011ff */
[----:B--2---:R-:W-:Y:S05]  /*88e0*/  @!P0 NANOSLEEP.SYNCS 0x989680 ;  /* 0x009896800000895d */ /* 0x004fea0003900000 */
[----:B------:R-:W2:Y:S02]  /*88f0*/  @!P0 SYNCS.PHASECHK.TRANS64 P0, [R0+URZ+0xc0], R5 ;  /* 0x0000c005000085a7 */ /* 0x000ea400080010ff */
[----:B--2---:R-:W-:Y:S05]  /*8900*/  @!P0 BRA `(.L_x_152) ;  /* 0xfffffffc00f08947 */ /* 0x004fea000383ffff */
[----:B------:R-:W-:Y:S05]  /*8910*/  BRA `(.L_x_153) ;  /* 0xffffffb000687947 */ /* 0x000fea000383ffff */
.L_x_72:
[----:B------:R-:W-:Y:S07]  /*8920*/  MOV R0, UR5 ;  /* 0x0000000500007c02 */ /* 0x000fee0008000f00 */
.L_x_154:
[----:B-1----:R1:W2:Y:S02]  /*8930*/  SYNCS.PHASECHK.TRANS64.TRYWAIT P0, [R0+URZ], R5 ;  /* 0x00000005000075a7 */ /* 0x0022a400080011ff */
[----:B--2---:R-:W-:Y:S05]  /*8940*/  @!P0 NANOSLEEP.SYNCS 0x989680 ;  /* 0x009896800000895d */ /* 0x004fea0003900000 */
[----:B------:R-:W2:Y:S02]  /*8950*/  @!P0 SYNCS.PHASECHK.TRANS64 P0, [R0+URZ], R5 ;  /* 0x00000005000085a7 */ /* 0x000ea400080010ff */
[----:B--2---:R-:W-:Y:S05]  /*8960*/  @!P0 BRA `(.L_x_154) ;  /* 0xfffffffc00f08947 */ /* 0x004fea000383ffff */
[----:B------:R-:W-:Y:S05]  /*8970*/  BRA `(.L_x_71) ;  /* 0xffffffb0007c7947 */ /* 0x000fea000383ffff */
.L_x_76:
[----:B-1----:R-:W-:-:S07]  /*8980*/  MOV R0, UR4 ;  /* 0x0000000400007c02 */ /* 0x002fce0008000f00 */
.L_x_155:
[----:B-1----:R1:W2:Y:S02]  /*8990*/  SYNCS.PHASECHK.TRANS64.TRYWAIT P0, [R0+URZ], R3 ;  /* 0x00000003000075a7 */ /* 0x0022a400080011ff */
[----:B--2---:R-:W-:Y:S05]  /*89a0*/  @!P0 NANOSLEEP.SYNCS 0x989680 ;  /* 0x009896800000895d */ /* 0x004fea0003900000 */
[----:B------:R-:W2:Y:S02]  /*89b0*/  @!P0 SYNCS.PHASECHK.TRANS64 P0, [R0+URZ], R3 ;  /* 0x00000003000085a7 */ /* 0x000ea400080010ff */
[----:B--2---:R-:W-:Y:S05]  /*89c0*/  @!P0 BRA `(.L_x_155) ;  /* 0xfffffffc00f08947 */ /* 0x004fea000383ffff */
[----:B------:R-:W-:Y:S05]  /*89d0*/  BRA `(.L_x_156) ;  /* 0xffffffb400707947 */ /* 0x000fea000383ffff */
.L_x_77:
[----:B------:R-:W-:-:S07]  /*89e0*/  MOV R0, UR5 ;  /* 0x0000000500007c02 */ /* 0x000fce0008000f00 */
.L_x_157:
[----:B-1----:R1:W2:Y:S02]  /*89f0*/  SYNCS.PHASECHK.TRANS64.TRYWAIT P0, [R0+URZ], R3 ;  /* 0x00000003000075a7 */ /* 0x0022a400080011ff */
[----:B--2---:R-:W-:Y:S05]  /*8a00*/  @!P0 NANOSLEEP.SYNCS 0x989680 ;  /* 0x009896800000895d */ /* 0x004fea0003900000 */
[----:B------:R-:W2:Y:S02]  /*8a10*/  @!P0 SYNCS.PHASECHK.TRANS64 P0, [R0+URZ], R3 ;  /* 0x00000003000085a7 */ /* 0x000ea400080010ff */
[----:B--2---:R-:W-:Y:S05]  /*8a20*/  @!P0 BRA `(.L_x_157) ;  /* 0xfffffffc00f08947 */ /* 0x004fea000383ffff */
[----:B------:R-:W-:Y:S05]  /*8a30*/  BRA `(.L_x_158) ;  /* 0xffffffb4007c7947 */ /* 0x000fea000383ffff */
.L_x_78:
[----:B------:R-:W-:-:S07]  /*8a40*/  MOV R0, UR5 ;  /* 0x0000000500007c02 */ /* 0x000fce0008000f00 */
.L_x_159:
[----:B-1----:R1:W2:Y:S02]  /*8a50*/  SYNCS.PHASECHK.TRANS64.TRYWAIT P0, [R0+URZ], R3 ;  /* 0x00000003000075a7 */ /* 0x0022a400080011ff */
[----:B--2---:R-:W-:Y:S05]  /*8a60*/  @!P0 NANOSLEEP.SYNCS 0x989680 ;  /* 0x009896800000895d */ /* 0x004fea0003900000 */
[----:B------:R-:W2:Y:S02]  /*8a70*/  @!P0 SYNCS.PHASECHK.TRANS64 P0, [R0+URZ], R3 ;  /* 0x00000003000085a7 */ /* 0x000ea400080010ff */
[----:B--2---:R-:W-:Y:S05]  /*8a80*/  @!P0 BRA `(.L_x_159) ;  /* 0xfffffffc00f08947 */ /* 0x004fea000383ffff */
[----:B------:R-:W-:Y:S05]  /*8a90*/  BRA `(.L_x_160) ;  /* 0xffffffb400887947 */ /* 0x000fea000383ffff */
.L_x_81:
[----:B------:R-:W-:-:S07]  /*8aa0*/  MOV R0, UR26 ;  /* 0x0000001a00007c02 */ /* 0x000fce0008000f00 */
.L_x_161:
[----:B-1----:R1:W2:Y:S02]  /*8ab0*/  SYNCS.PHASECHK.TRANS64.TRYWAIT P1, [R0+URZ+0x100], R3 ;  /* 0x00010003000075a7 */ /* 0x0022a400080211ff */
[----:B--2---:R-:W-:Y:S05]  /*8ac0*/  @!P1 NANOSLEEP.SYNCS 0x989680 ;  /* 0x009896800000995d */ /* 0x004fea0003900000 */
[----:B------:R-:W2:Y:S02]  /*8ad0*/  @!P1 SYNCS.PHASECHK.TRANS64 P1, [R0+URZ+0x100], R3 ;  /* 0x00010003000095a7 */ /* 0x000ea400080210ff */
[----:B--2---:R-:W-:Y:S05]  /*8ae0*/  @!P1 BRA `(.L_x_161) ;  /* 0xfffffffc00f09947 */ /* 0x004fea000383ffff */
[----:B------:R-:W-:Y:S05]  /*8af0*/  BRA `(.L_x_162) ;  /* 0xffffffb400d47947 */ /* 0x000fea000383ffff */
.L_x_86:
[----:B--2---:R2:W4:Y:S02]  /*8b00*/  SYNCS.PHASECHK.TRANS64.TRYWAIT P0, [R12+URZ+0x80], R9 ;  /* 0x000080090c0075a7 */ /* 0x00452400080011ff */
[----:B----4-:R-:W-:Y:S05]  /*8b10*/  @!P0 NANOSLEEP.SYNCS 0x989680 ;  /* 0x009896800000895d */ /* 0x010fea0003900000 */
[----:B------:R-:W4:Y:S02]  /*8b20*/  @!P0 SYNCS.PHASECHK.TRANS64 P0, [R12+URZ+0x80], R9 ;  /* 0x000080090c0085a7 */ /* 0x000f2400080010ff */
[----:B----4-:R-:W-:Y:S05]  /*8b30*/  @!P0 BRA `(.L_x_86) ;  /* 0xfffffffc00f08947 */ /* 0x010fea000383ffff */
[----:B------:R-:W-:Y:S05]  /*8b40*/  BRA `(.L_x_163) ;  /* 0xffffffb800f07947 */ /* 0x000fea000383ffff */
.L_x_89:
[----:B------:R-:W-:Y:S07]  /*8b50*/  MOV R0, UR24 ;  /* 0x0000001800007c02 */ /* 0x000fee0008000f00 */
.L_x_164:
[----:B--2---:R2:W3:Y:S02]  /*8b60*/  SYNCS.PHASECHK.TRANS64.TRYWAIT P2, [R0+URZ+0x78], R9 ;  /* 0x00007809000075a7 */ /* 0x0044e400080411ff */
[----:B---3--:R-:W-:Y:S05]  /*8b70*/  @!P2 NANOSLEEP.SYNCS 0x989680 ;  /* 0x009896800000a95d */ /* 0x008fea0003900000 */
[----:B------:R-:W3:Y:S02]  /*8b80*/  @!P2 SYNCS.PHASECHK.TRANS64 P2, [R0+URZ+0x78], R9 ;  /* 0x000078090000a5a7 */ /* 0x000ee400080410ff */
[----:B---3--:R-:W-:Y:S05]  /*8b90*/  @!P2 BRA `(.L_x_164) ;  /* 0xfffffffc00f0a947 */ /* 0x008fea000383ffff */
[----:B------:R-:W-:Y:S05]  /*8ba0*/  BRA `(.L_x_88) ;  /* 0xffffffc000547947 */ /* 0x000fea000383ffff */
.L_x_92:
[----:B------:R-:W-:Y:S07]  /*8bb0*/  MOV R0, UR4 ;  /* 0x0000000400007c02 */ /* 0x000fee0008000f00 */
.L_x_165:
[----:B--2---:R2:W3:Y:S02]  /*8bc0*/  SYNCS.PHASECHK.TRANS64.TRYWAIT P0, [R0+URZ+0x58], R9 ;  /* 0x00005809000075a7 */ /* 0x0044e400080011ff */
[----:B---3--:R-:W-:Y:S05]  /*8bd0*/  @!P0 NANOSLEEP.SYNCS 0x989680 ;  /* 0x009896800000895d */ /* 0x008fea0003900000 */
[----:B------:R-:W3:Y:S02]  /*8be0*/  @!P0 SYNCS.PHASECHK.TRANS64 P0, [R0+URZ+0x58], R9 ;  /* 0x00005809000085a7 */ /* 0x000ee400080010ff */
[----:B---3--:R-:W-:Y:S05]  /*8bf0*/  @!P0 BRA `(.L_x_165) ;  /* 0xfffffffc00f08947 */ /* 0x008fea000383ffff */
[----:B------:R-:W-:Y:S05]  /*8c00*/  BRA `(.L_x_166) ;  /* 0xffffffc000b47947 */ /* 0x000fea000383ffff */
.L_x_93:
[----:B------:R-:W-:Y:S07]  /*8c10*/  MOV R9, UR5 ;  /* 0x0000000500097c02 */ /* 0x000fee0008000f00 */
.L_x_167:
[----:B--2---:R2:W3:Y:S02]  /*8c20*/  SYNCS.PHASECHK.TRANS64.TRYWAIT P0, [R9+URZ+0x58], R0 ;  /* 0x00005800090075a7 */ /* 0x0044e400080011ff */
[----:B---3--:R-:W-:Y:S05]  /*8c30*/  @!P0 NANOSLEEP.SYNCS 0x989680 ;  /* 0x009896800000895d */ /* 0x008fea0003900000 */
[----:B------:R-:W3:Y:S02]  /*8c40*/  @!P0 SYNCS.PHASECHK.TRANS64 P0, [R9+URZ+0x58], R0 ;  /* 0x00005800090085a7 */ /* 0x000ee400080010ff */
[----:B---3--:R-:W-:Y:S05]  /*8c50*/  @!P0 BRA `(.L_x_167) ;  /* 0xfffffffc00f08947 */ /* 0x008fea000383ffff */
[----:B------:R-:W-:Y:S05]  /*8c60*/  BRA `(.L_x_168) ;  /* 0xffffffc400147947 */ /* 0x000fea000383ffff */
.L_x_95:
[----:B------:R-:W-:-:S07]  /*8c70*/  MOV R0, UR4 ;  /* 0x0000000400007c02 */ /* 0x000fce0008000f00 */
.L_x_169:
[----:B--2---:R2:W3:Y:S02]  /*8c80*/  SYNCS.PHASECHK.TRANS64.TRYWAIT P0, [R0+URZ], R3 ;  /* 0x00000003000075a7 */ /* 0x0044e400080011ff */
[----:B---3--:R-:W-:Y:S05]  /*8c90*/  @!P0 NANOSLEEP.SYNCS 0x989680 ;  /* 0x009896800000895d */ /* 0x008fea0003900000 */
[----:B------:R-:W3:Y:S02]  /*8ca0*/  @!P0 SYNCS.PHASECHK.TRANS64 P0, [R0+URZ], R3 ;  /* 0x00000003000085a7 */ /* 0x000ee400080010ff */
[----:B---3--:R-:W-:Y:S05]  /*8cb0*/  @!P0 BRA `(.L_x_169) ;  /* 0xfffffffc00f08947 */ /* 0x008fea000383ffff */
[----:B------:R-:W-:Y:S05]  /*8cc0*/  BRA `(.L_x_170) ;  /* 0xffffffc400a87947 */ /* 0x000fea000383ffff */
.L_x_96:
[----:B------:R-:W-:-:S07]  /*8cd0*/  MOV R0, UR5 ;  /* 0x0000000500007c02 */ /* 0x000fce0008000f00 */
.L_x_171:
[----:B--2---:R2:W3:Y:S02]  /*8ce0*/  SYNCS.PHASECHK.TRANS64.TRYWAIT P0, [R0+URZ], R3 ;  /* 0x00000003000075a7 */ /* 0x0044e400080011ff */
[----:B---3--:R-:W-:Y:S05]  /*8cf0*/  @!P0 NANOSLEEP.SYNCS 0x989680 ;  /* 0x009896800000895d */ /* 0x008fea0003900000 */
[----:B------:R-:W3:Y:S02]  /*8d00*/  @!P0 SYNCS.PHASECHK.TRANS64 P0, [R0+URZ], R3 ;  /* 0x00000003000085a7 */ /* 0x000ee400080010ff */
[----:B---3--:R-:W-:Y:S05]  /*8d10*/  @!P0 BRA `(.L_x_171) ;  /* 0xfffffffc00f08947 */ /* 0x008fea000383ffff */
[----:B------:R-:W-:Y:S05]  /*8d20*/  BRA `(.L_x_172) ;  /* 0xffffffc400b47947 */ /* 0x000fea000383ffff */
.L_x_98:
[----:B-1----:R1:W2:Y:S02]  /*8d30*/  SYNCS.PHASECHK.TRANS64.TRYWAIT P0, [R3+URZ+0x80], R0 ;  /* 0x00008000030075a7 */ /* 0x0022a400080011ff */
[----:B--2---:R-:W-:Y:S05]  /*8d40*/  @!P0 NANOSLEEP.SYNCS 0x989680 ;  /* 0x009896800000895d */ /* 0x004fea0003900000 */
[----:B------:R-:W2:Y:S02]  /*8d50*/  @!P0 SYNCS.PHASECHK.TRANS64 P0, [R3+URZ+0x80], R0 ;  /* 0x00008000030085a7 */ /* 0x000ea400080010ff */
[----:B--2---:R-:W-:Y:S05]  /*8d60*/  @!P0 BRA `(.L_x_98) ;  /* 0xfffffffc00f08947 */ /* 0x004fea000383ffff */
[----:B------:R-:W-:Y:S05]  /*8d70*/  BRA `(.L_x_173) ;  /* 0xffffffc8009c7947 */ /* 0x000fea000383ffff */
.L_x_108:
[----:B-1----:R1:W2:Y:S02]  /*8d80*/  SYNCS.PHASECHK.TRANS64.TRYWAIT P1, [R0+URZ+0x40], R3 ;  /* 0x00004003000075a7 */ /* 0x0022a400080211ff */
[----:B--2---:R-:W-:Y:S05]  /*8d90*/  @!P1 NANOSLEEP.SYNCS 0x989680 ;  /* 0x009896800000995d */ /* 0x004fea0003900000 */
[----:B------:R-:W2:Y:S02]  /*8da0*/  @!P1 SYNCS.PHASECHK.TRANS64 P1, [R0+URZ+0x40], R3 ;  /* 0x00004003000095a7 */ /* 0x000ea400080210ff */
[----:B--2---:R-:W-:Y:S05]  /*8db0*/  @!P1 BRA `(.L_x_108) ;  /* 0xfffffffc00f09947 */ /* 0x004fea000383ffff */
[----:B------:R-:W-:Y:S05]  /*8dc0*/  BRA `(.L_x_107) ;  /* 0xffffffd800347947 */ /* 0x000fea000383ffff */
.L_x_110:
[----:B-1----:R1:W4:Y:S02]  /*8dd0*/  SYNCS.PHASECHK.TRANS64.TRYWAIT P0, [R89+URZ+0xa0], R2 ;  /* 0x0000a002590075a7 */ /* 0x00232400080011ff */
[----:B----4-:R-:W-:Y:S05]  /*8de0*/  @!P0 NANOSLEEP.SYNCS 0x989680 ;  /* 0x009896800000895d */ /* 0x010fea0003900000 */
[----:B------:R-:W4:Y:S02]  /*8df0*/  @!P0 SYNCS.PHASECHK.TRANS64 P0, [R89+URZ+0xa0], R2 ;  /* 0x0000a002590085a7 */ /* 0x000f2400080010ff */
[----:B----4-:R-:W-:Y:S05]  /*8e00*/  @!P0 BRA `(.L_x_110) ;  /* 0xfffffffc00f08947 */ /* 0x010fea000383ffff */
[----:B------:R-:W-:Y:S05]  /*8e10*/  BRA `(.L_x_109) ;  /* 0xffffffd8006c7947 */ /* 0x000fea000383ffff */
.L_x_121:
[----:B---3--:R3:W4:Y:S02]  /*8e20*/  SYNCS.PHASECHK.TRANS64.TRYWAIT P0, [R3+URZ+0x40], R4 ;  /* 0x00004004030075a7 */ /* 0x00872400080011ff */
[----:B----4-:R-:W-:Y:S05]  /*8e30*/  @!P0 NANOSLEEP.SYNCS 0x989680 ;  /* 0x009896800000895d */ /* 0x010fea0003900000 */
[----:B------:R-:W4:Y:S02]  /*8e40*/  @!P0 SYNCS.PHASECHK.TRANS64 P0, [R3+URZ+0x40], R4 ;  /* 0x00004004030085a7 */ /* 0x000f2400080010ff */
[----:B----4-:R-:W-:Y:S05]  /*8e50*/  @!P0 BRA `(.L_x_121) ;  /* 0xfffffffc00f08947 */ /* 0x010fea000383ffff */
[----:B------:R-:W-:Y:S05]  /*8e60*/  BRA `(.L_x_120) ;  /* 0xffffffe4005c7947 */ /* 0x000fea000383ffff */
        .weak           $__internal_0_$__cuda_sm10x_tcgen05_guardrail_trap_col_being_dealloced_not_returned_by_alloc
        .type           $__internal_0_$__cuda_sm10x_tcgen05_guardrail_trap_col_being_dealloced_not_returned_by_alloc,@function
        .size           $__internal_0_$__cuda_sm10x_tcgen05_guardrail_trap_col_being_dealloced_not_returned_by_alloc,($__internal_1_$__cuda_sm10x_tcgen05_guardrail_trap_phase_invalid_during_alloc - $__internal_0_$__cuda_sm10x_tcgen05_guardrail_trap_col_being_dealloced_not_returned_by_alloc)
$__internal_0_$__cuda_sm10x_tcgen05_guardrail_trap_col_being_dealloced_not_returned_by_alloc:
[----:B------:R-:W-:Y:S05]  /*8e70*/  BPT.TRAP 0x1 ;  /* 0x000000040000795c */ /* 0x000fea0000300000 */
[----:B------:R-:W-:-:S04]  /*8e80*/  HFMA2 R3, -RZ, RZ, 0, 0 ;  /* 0x00000000ff037431 */ /* 0x000fc800000001ff */
[----:B------:R-:W-:Y:S05]  /*8e90*/  RET.REL.NODEC R2 `(_ZN7cutlass13device_kernelINS_4gemm6kernel13GemmUniversalIN4cute5tupleIJiiiiEEENS1_10collective13CollectiveMmaINS1_35MainloopSm100TmaUmmaWarpSpecializedILi4ELi2ELi4ENS5_IJNS4_1CILi2EEESB_NSA_ILi1EEEEEEEENS5_IJNSA_ILi256EEENSA_ILi64EEESG_EEENS_10bfloat16_tENS5_IJlSC_lEEESI_SJ_NS4_8TiledMMAINS4_8MMA_AtomIJNS4_26SM100_MMA_F16BF16_2x1SM_SSISI_SI_fLi256ELi64ELNS4_4UMMA5MajorE0ELSO_0ELNSN_7ScaleInE0ELSP_0EEEEEENS4_6LayoutINS5_IJSC_SC_SC_EEENS5_IJNSA_ILi0EEESU_SU_EEEEENS5_IJNS4_10UnderscoreESX_SX_EEEEENS4_28SM100_TMA_2SM_LOAD_MULTICASTENS4_14ComposedLayoutINS4_7SwizzleILi3ELi4ELi3EEENS4_18smem_ptr_flag_bitsILi16EEENSS_INS5_IJNSA_ILi8EEESG_EEENS5_IJSG_SC_EEEEEEEvNS4_8identityENS4_18SM100_TMA_2SM_LOADES1A_vS1B_EENS_8epilogue10collective18CollectiveEpilogueINS1E_23Sm100TmaWarpSpecializedILi3ELi2ELi32ELb1ELb0EEEJNS5_IJNSA_ILi128EEESG_SG_EEENS5_IJNSS_IS1J_SC_EENSS_INSA_ILi32EEESC_EEEEESI_SJ_SI_SJ_NS1E_6fusion15FusionCallbacksIS1I_NS1P_17LinearCombinationISI_fSI_fLNS_15FloatRoundStyleE2EEES1K_S1O_JEEENS4_5SM1004TMEM4LOAD26SM100_TMEM_LOAD_32dp32b32xENS4_13SM90_TMA_LOADENS11_INS12_ILi2ELi4ELi3EEES15_NSS_INS5_IJS16_S1M_EEENS5_IJS1M_SC_EEEEEEENS4_39AutoVectorizingCopyWithAssumedAlignmentILi128EEENS4_14SM90_TMA_STOREES24_S26_S26_EEEvvEEEEvNT_6ParamsE) ;  /* 0xffffff7002587950 */ /* 0x000fea0003c3ffff */
        .weak           $__internal_1_$__cuda_sm10x_tcgen05_guardrail_trap_phase_invalid_during_alloc
        .type           $__internal_1_$__cuda_sm10x_tcgen05_guardrail_trap_phase_invalid_during_alloc,@function
        .size           $__internal_1_$__cuda_sm10x_tcgen05_guardrail_trap_phase_invalid_during_alloc,($__internal_2_$__cuda_sm10x_tcgen05_guardrail_trap_unallocated_columns_being_dealloced - $__internal_1_$__cuda_sm10x_tcgen05_guardrail_trap_phase_invalid_during_alloc)
$__internal_1_$__cuda_sm10x_tcgen05_guardrail_trap_phase_invalid_during_alloc:
[----:B------:R-:W-:Y:S05]  /*8ea0*/  BPT.TRAP 0x1 ;  /* 0x000000040000795c */ /* 0x000fea0000300000 */
[----:B------:R-:W-:-:S04]  /*8eb0*/  MOV R5, 0x0 ;  /* 0x0000000000057802 */ /* 0x000fc80000000f00 */
[----:B------:R-:W-:Y:S05]  /*8ec0*/  RET.REL.NODEC R4 `(_ZN7cutlass13device_kernelINS_4gemm6kernel13GemmUniversalIN4cute5tupleIJiiiiEEENS1_10collective13CollectiveMmaINS1_35MainloopSm100TmaUmmaWarpSpecializedILi4ELi2ELi4ENS5_IJNS4_1CILi2EEESB_NSA_ILi1EEEEEEEENS5_IJNSA_ILi256EEENSA_ILi64EEESG_EEENS_10bfloat16_tENS5_IJlSC_lEEESI_SJ_NS4_8TiledMMAINS4_8MMA_AtomIJNS4_26SM100_MMA_F16BF16_2x1SM_SSISI_SI_fLi256ELi64ELNS4_4UMMA5MajorE0ELSO_0ELNSN_7ScaleInE0ELSP_0EEEEEENS4_6LayoutINS5_IJSC_SC_SC_EEENS5_IJNSA_ILi0EEESU_SU_EEEEENS5_IJNS4_10UnderscoreESX_SX_EEEEENS4_28SM100_TMA_2SM_LOAD_MULTICASTENS4_14ComposedLayoutINS4_7SwizzleILi3ELi4ELi3EEENS4_18smem_ptr_flag_bitsILi16EEENSS_INS5_IJNSA_ILi8EEESG_EEENS5_IJSG_SC_EEEEEEEvNS4_8identityENS4_18SM100_TMA_2SM_LOADES1A_vS1B_EENS_8epilogue10collective18CollectiveEpilogueINS1E_23Sm100TmaWarpSpecializedILi3ELi2ELi32ELb1ELb0EEEJNS5_IJNSA_ILi128EEESG_SG_EEENS5_IJNSS_IS1J_SC_EENSS_INSA_ILi32EEESC_EEEEESI_SJ_SI_SJ_NS1E_6fusion15FusionCallbacksIS1I_NS1P_17LinearCombinationISI_fSI_fLNS_15FloatRoundStyleE2EEES1K_S1O_JEEENS4_5SM1004TMEM4LOAD26SM100_TMEM_LOAD_32dp32b32xENS4_13SM90_TMA_LOADENS11_INS12_ILi2ELi4ELi3EEES15_NSS_INS5_IJS16_S1M_EEENS5_IJS1M_SC_EEEEEEENS4_39AutoVectorizingCopyWithAssumedAlignmentILi128EEENS4_14SM90_TMA_STOREES24_S26_S26_EEEvvEEEEvNT_6ParamsE) ;  /* 0xffffff70044c7950 */ /* 0x000fea0003c3ffff */
        .weak           $__internal_2_$__cuda_sm10x_tcgen05_guardrail_trap_unallocated_columns_being_dealloced
        .type           $__internal_2_$__cuda_sm10x_tcgen05_guardrail_trap_unallocated_columns_being_dealloced,@function
        .size           $__internal_2_$__cuda_sm10x_tcgen05_guardrail_trap_unallocated_columns_being_dealloced,(.L_x_175 - $__internal_2_$__cuda_sm10x_tcgen05_guardrail_trap_unallocated_columns_being_dealloced)
$__internal_2_$__cuda_sm10x_tcgen05_guardrail_trap_unallocated_columns_being_dealloced:
[----:B------:R-:W-:Y:S05]  /*8ed0*/  BPT.TRAP 0x1 ;  /* 0x000000040000795c */ /* 0x000fea0000300000 */
[----:B------:R-:W-:-:S04]  /*8ee0*/  HFMA2 R3, -RZ, RZ, 0, 0 ;  /* 0x00000000ff037431 */ /* 0x000fc800000001ff */
[----:B------:R-:W-:Y:S05]  /*8ef0*/  RET.REL.NODEC R2 `(_ZN7cutlass13device_kernelINS_4gemm6kernel13GemmUniversalIN4cute5tupleIJiiiiEEENS1_10collective13CollectiveMmaINS1_35MainloopSm100TmaUmmaWarpSpecializedILi4ELi2ELi4ENS5_IJNS4_1CILi2EEESB_NSA_ILi1EEEEEEEENS5_IJNSA_ILi256EEENSA_ILi64EEESG_EEENS_10bfloat16_tENS5_IJlSC_lEEESI_SJ_NS4_8TiledMMAINS4_8MMA_AtomIJNS4_26SM100_MMA_F16BF16_2x1SM_SSISI_SI_fLi256ELi64ELNS4_4UMMA5MajorE0ELSO_0ELNSN_7ScaleInE0ELSP_0EEEEEENS4_6LayoutINS5_IJSC_SC_SC_EEENS5_IJNSA_ILi0EEESU_SU_EEEEENS5_IJNS4_10UnderscoreESX_SX_EEEEENS4_28SM100_TMA_2SM_LOAD_MULTICASTENS4_14ComposedLayoutINS4_7SwizzleILi3ELi4ELi3EEENS4_18smem_ptr_flag_bitsILi16EEENSS_INS5_IJNSA_ILi8EEESG_EEENS5_IJSG_SC_EEEEEEEvNS4_8identityENS4_18SM100_TMA_2SM_LOADES1A_vS1B_EENS_8epilogue10collective18CollectiveEpilogueINS1E_23Sm100TmaWarpSpecializedILi3ELi2ELi32ELb1ELb0EEEJNS5_IJNSA_ILi128EEESG_SG_EEENS5_IJNSS_IS1J_SC_EENSS_INSA_ILi32EEESC_EEEEESI_SJ_SI_SJ_NS1E_6fusion15FusionCallbacksIS1I_NS1P_17LinearCombinationISI_fSI_fLNS_15FloatRoundStyleE2EEES1K_S1O_JEEENS4_5SM1004TMEM4LOAD26SM100_TMEM_LOAD_32dp32b32xENS4_13SM90_TMA_LOADENS11_INS12_ILi2ELi4ELi3EEES15_NSS_INS5_IJS16_S1M_EEENS5_IJS1M_SC_EEEEEEENS4_39AutoVectorizingCopyWithAssumedAlignmentILi128EEENS4_14SM90_TMA_STOREES24_S26_S26_EEEvvEEEEvNT_6ParamsE) ;  /* 0xffffff7002407950 */ /* 0x000fea0003c3ffff */
.L_x_174:
[----:B------:R-:W-:-:S00]  /*8f00*/  BRA `(.L_x_174) ;  /* 0xfffffffc00fc7947 */ /* 0x000fc0000383ffff */
[----:B------:R-:W-:-:S00]  /*8f10*/  NOP ;  /* 0x0000000000007918 */ /* 0x000fc00000000000 */
        /* <DEDUP_REMOVED lines=14> */
.L_x_175:


//--------------------- .nv.global.init           --------------------------
	.section	.nv.global.init,"aw",@progbits
.nv.global.init:
	.type		$str$27,@object
	.size		$str$27,($str$28 - $str$27)
$str$27:
        /*0000*/ 	.byte	0x28, 0x61, 0x64, 0x64, 0x72, 0x65, 0x73, 0x73, 0x20, 0x26, 0x20, 0x6d, 0x61, 0x73, 0x6b, 0x29
        /*0010*/ 	.byte	0x20, 0x3d, 0x3d, 0x20, 0x30, 0x00
	.type		$str$28,@object
	.size		$str$28,($str$26 - $str$28)
$str$28:
        /*0016*/ 	.byte	0x2f, 0x74, 0x6d, 0x70, 0x2f, 0x63, 0x75, 0x74, 0x6c, 0x61, 0x73, 0x73, 0x5f, 0x73, 0x77, 0x65
        /*0026*/ 	.byte	0x65, 0x70, 0x5f, 0x73, 0x72, 0x63, 0x2f, 0x69, 0x6e, 0x63, 0x6c, 0x75, 0x64, 0x65, 0x2f, 0x63
        /*0036*/ 	.byte	0x75, 0x74, 0x65, 0x2f, 0x70, 0x6f, 0x69, 0x6e, 0x74, 0x65, 0x72, 0x5f, 0x66, 0x6c, 0x61, 0x67
        /*0046*/ 	.byte	0x67, 0x65, 0x64, 0x2e, 0x68, 0x70, 0x70, 0x00
	.type		$str$26,@object
	.size		$str$26,($str$25 - $str$26)
$str$26:
        /*004e*/ 	.byte	0x2f, 0x74, 0x6d, 0x70, 0x2f, 0x63, 0x75, 0x74, 0x6c, 0x61, 0x73, 0x73, 0x5f, 0x73, 0x77, 0x65
        /*005e*/ 	.byte	0x65, 0x70, 0x5f, 0x73, 0x72, 0x63, 0x2f, 0x69, 0x6e, 0x63, 0x6c, 0x75, 0x64, 0x65, 0x2f, 0x63
        /*006e*/ 	.byte	0x75, 0x74, 0x65, 0x2f, 0x61, 0x74, 0x6f, 0x6d, 0x2f, 0x63, 0x6f, 0x70, 0x79, 0x5f, 0x74, 0x72
        /*007e*/ 	.byte	0x61, 0x69, 0x74, 0x73, 0x5f, 0x73, 0x6d, 0x31, 0x30, 0x30, 0x2e, 0x68, 0x70, 0x70, 0x00
	.type		$str$25,@object
	.size		$str$25,(__unnamed_1 - $str$25)
$str$25:
        /*008d*/ 	.byte	0x28, 0x28, 0x75, 0x69, 0x6e, 0x74, 0x33, 0x32, 0x5f, 0x74, 0x28, 0x74, 0x68, 0x72, 0x65, 0x61
        /*009d*/ 	.byte	0x64, 0x49, 0x64, 0x78, 0x2e, 0x78, 0x29, 0x20, 0x2f, 0x20, 0x33, 0x32, 0x29, 0x20, 0x25, 0x20
        /*00ad*/ 	.byte	0x34, 0x29, 0x20, 0x3d, 0x3d, 0x20, 0x28, 0x28, 0x28, 0x74, 0x6d, 0x65, 0x6d, 0x5f, 0x61, 0x64
        /*00bd*/ 	.byte	0x64, 0x72, 0x20, 0x3e, 0x3e, 0x20, 0x31, 0x36, 0x29, 0x20, 0x2f, 0x20, 0x33, 0x32, 0x29, 0x20
        /*00cd*/ 	.byte	0x25, 0x20, 0x34, 0x29, 0x00
	.type		__unnamed_1,@object
	.size		__unnamed_1,(__unnamed_2 - __unnamed_1)
__unnamed_1:
        /*00d2*/ 	.byte	0x61, 0x75, 0x74, 0x6f, 0x20, 0x63, 0x75, 0x74, 0x65, 0x3a, 0x3a, 0x61, 0x73, 0x5f, 0x70, 0x6f
        /* <DEDUP_REMOVED lines=24> */
        /*0262*/ 	.byte	0x34, 0x30, 0x39, 0x36, 0x3e, 0x3e, 0x3e, 0x3e, 0x5d, 0x00
	.type		__unnamed_2,@object
	.size		__unnamed_2,(.L_2 - __unnamed_2)
__unnamed_2:
        /* <DEDUP_REMOVED lines=42> */
        /*050c*/ 	.byte	0x3e, 0x3e, 0x5d, 0x00
.L_2:


//--------------------- .nv.shared._ZN7cutlass13device_kernelINS_4gemm6kernel13GemmUniversalIN4cute5tupleIJiiiiEEENS1_10collective13CollectiveMmaINS1_35MainloopSm100TmaUmmaWarpSpecializedILi4ELi2ELi4ENS5_IJNS4_1CILi2EEESB_NSA_ILi1EEEEEEEENS5_IJNSA_ILi256EEENSA_ILi64EEESG_EEENS_10bfloat16_tENS5_IJlSC_lEEESI_SJ_NS4_8TiledMMAINS4_8MMA_AtomIJNS4_26SM100_MMA_F16BF16_2x1SM_SSISI_SI_fLi256ELi64ELNS4_4UMMA5MajorE0ELSO_0ELNSN_7ScaleInE0ELSP_0EEEEEENS4_6LayoutINS5_IJSC_SC_SC_EEENS5_IJNSA_ILi0EEESU_SU_EEEEENS5_IJNS4_10UnderscoreESX_SX_EEEEENS4_28SM100_TMA_2SM_LOAD_MULTICASTENS4_14ComposedLayoutINS4_7SwizzleILi3ELi4ELi3EEENS4_18smem_ptr_flag_bitsILi16EEENSS_INS5_IJNSA_ILi8EEESG_EEENS5_IJSG_SC_EEEEEEEvNS4_8identityENS4_18SM100_TMA_2SM_LOADES1A_vS1B_EENS_8epilogue10collective18CollectiveEpilogueINS1E_23Sm100TmaWarpSpecializedILi3ELi2ELi32ELb1ELb0EEEJNS5_IJNSA_ILi128EEESG_SG_EEENS5_IJNSS_IS1J_SC_EENSS_INSA_ILi32EEESC_EEEEESI_SJ_SI_SJ_NS1E_6fusion15FusionCallbacksIS1I_NS1P_17LinearCombinationISI_fSI_fLNS_15FloatRoundStyleE2EEES1K_S1O_JEEENS4_5SM1004TMEM4LOAD26SM100_TMEM_LOAD_32dp32b32xENS4_13SM90_TMA_LOADENS11_INS12_ILi2ELi4ELi3EEES15_NSS_INS5_IJS16_S1M_EEENS5_IJS1M_SC_EEEEEEENS4_39AutoVectorizingCopyWithAssumedAlignmentILi128EEENS4_14SM90_TMA_STOREES24_S26_S26_EEEvvEEEEvNT_6ParamsE --------------------------
	.section	.nv.shared._ZN7cutlass13device_kernelINS_4gemm6kernel13GemmUniversalIN4cute5tupleIJiiiiEEENS1_10collective13CollectiveMmaINS1_35MainloopSm100TmaUmmaWarpSpecializedILi4ELi2ELi4ENS5_IJNS4_1CILi2EEESB_NSA_ILi1EEEEEEEENS5_IJNSA_ILi256EEENSA_ILi64EEESG_EEENS_10bfloat16_tENS5_IJlSC_lEEESI_SJ_NS4_8TiledMMAINS4_8MMA_AtomIJNS4_26SM100_MMA_F16BF16_2x1SM_SSISI_SI_fLi256ELi64ELNS4_4UMMA5MajorE0ELSO_0ELNSN_7ScaleInE0ELSP_0EEEEEENS4_6LayoutINS5_IJSC_SC_SC_EEENS5_IJNSA_ILi0EEESU_SU_EEEEENS5_IJNS4_10UnderscoreESX_SX_EEEEENS4_28SM100_TMA_2SM_LOAD_MULTICASTENS4_14ComposedLayoutINS4_7SwizzleILi3ELi4ELi3EEENS4_18smem_ptr_flag_bitsILi16EEENSS_INS5_IJNSA_ILi8EEESG_EEENS5_IJSG_SC_EEEEEEEvNS4_8identityENS4_18SM100_TMA_2SM_LOADES1A_vS1B_EENS_8epilogue10collective18CollectiveEpilogueINS1E_23Sm100TmaWarpSpecializedILi3ELi2ELi32ELb1ELb0EEEJNS5_IJNSA_ILi128EEESG_SG_EEENS5_IJNSS_IS1J_SC_EENSS_INSA_ILi32EEESC_EEEEESI_SJ_SI_SJ_NS1E_6fusion15FusionCallbacksIS1I_NS1P_17LinearCombinationISI_fSI_fLNS_15FloatRoundStyleE2EEES1K_S1O_JEEENS4_5SM1004TMEM4LOAD26SM100_TMEM_LOAD_32dp32b32xENS4_13SM90_TMA_LOADENS11_INS12_ILi2ELi4ELi3EEES15_NSS_INS5_IJS16_S1M_EEENS5_IJS1M_SC_EEEEEEENS4_39AutoVectorizingCopyWithAssumedAlignmentILi128EEENS4_14SM90_TMA_STOREES24_S26_S26_EEEvvEEEEvNT_6ParamsE,"aw",@nobits
	.sectionflags	@""
	.align	16
	.zero		1024


//--------------------- .nv.shared.reserved.0     --------------------------
	.section	.nv.shared.reserved.0,"aw",@nobits
	.weak		__nv_reservedSMEM_offset_0_alias
	.size		__nv_reservedSMEM_offset_0_alias, 0, 64
	.other		__nv_reservedSMEM_offset_0_alias,@"STO_CUDA_RESERVED_SHARED STV_DEFAULT"
__nv_reservedSMEM_offset_0_alias:
	.zero		0
.nv.shared.reserved.0:
	.zero		64
	.weak		__nv_reservedSMEM_tcgen05_partition
	.type		__nv_reservedSMEM_tcgen05_partition,@object
	.size		__nv_reservedSMEM_tcgen05_partition,(.L_0 - __nv_reservedSMEM_tcgen05_partition)
__nv_reservedSMEM_tcgen05_partition:
	.zero		32
.L_0:


//--------------------- .nv.global                --------------------------
	.section	.nv.global,"aw",@nobits
.nv.global:
	.type		_ZN39_INTERNAL_50af0cf0_4_k_cu_a7b53b5d_84174cute1_E,@object
	.size		_ZN39_INTERNAL_50af0cf0_4_k_cu_a7b53b5d_84174cute1_E,(_ZN39_INTERNAL_50af0cf0_4_k_cu_a7b53b5d_84174cuda3std3__45__cpo6cbeginE - _ZN39_INTERNAL_50af0cf0_4_k_cu_a7b53b5d_84174cute1_E)
_ZN39_INTERNAL_50af0cf0_4_k_cu_a7b53b5d_84174cute1_E:
	.zero		1
	.type		_ZN39_INTERNAL_50af0cf0_4_k_cu_a7b53b5d_84174cuda3std3__45__cpo6cbeginE,@object
	.size		_ZN39_INTERNAL_50af0cf0_4_k_cu_a7b53b5d_84174cuda3std3__45__cpo6cbeginE,(_ZN39_INTERNAL_50af0cf0_4_k_cu_a7b53b5d_84174cuda3std3__48in_placeE - _ZN39_INTERNAL_50af0cf0_4_k_cu_a7b53b5d_84174cuda3std3__45__cpo6cbeginE)
_ZN39_INTERNAL_50af0cf0_4_k_cu_a7b53b5d_84174cuda3std3__45__cpo6cbeginE:
	.zero		1
	.type		_ZN39_INTERNAL_50af0cf0_4_k_cu_a7b53b5d_84174cuda3std3__48in_placeE,@object
	.size		_ZN39_INTERNAL_50af0cf0_4_k_cu_a7b53b5d_84174cuda3std3__48in_placeE,(_ZN39_INTERNAL_50af0cf0_4_k_cu_a7b53b5d_84174cuda3std6ranges3__45__cpo9iter_moveE - _ZN39_INTERNAL_50af0cf0_4_k_cu_a7b53b5d_84174cuda3std3__48in_placeE)
_ZN39_INTERNAL_50af0cf0_4_k_cu_a7b53b5d_84174cuda3std3__48in_placeE:
	.zero		1
	.type		_ZN39_INTERNAL_50af0cf0_4_k_cu_a7b53b5d_84174cuda3std6ranges3__45__cpo9iter_moveE,@object
	.size		_ZN39_INTERNAL_50af0cf0_4_k_cu_a7b53b5d_84174cuda3std6ranges3__45__cpo9iter_moveE,(_ZN39_INTERNAL_50af0cf0_4_k_cu_a7b53b5d_84174cuda3std3__45__cpo5beginE - _ZN39_INTERNAL_50af0cf0_4_k_cu_a7b53b5d_84174cuda3std6ranges3__45__cpo9iter_moveE)
_ZN39_INTERNAL_50af0cf0_4_k_cu_a7b53b5d_84174cuda3std6ranges3__45__cpo9iter_moveE:
	.zero		1
	.type		_ZN39_INTERNAL_50af0cf0_4_k_cu_a7b53b5d_84174cuda3std3__45__cpo5beginE,@object
	.size		_ZN39_INTERNAL_50af0cf0_4_k_cu_a7b53b5d_84174cuda3std3__45__cpo5beginE,(_ZN39_INTERNAL_50af0cf0_4_k_cu_a7b53b5d_84174cuda3std3__441_GLOBAL__N__50af0cf0_4_k_cu_a7b53b5d_84176ignoreE - _ZN39_INTERNAL_50af0cf0_4_k_cu_a7b53b5d_84174cuda3std3__45__cpo5beginE)
_ZN39_INTERNAL_50af0cf0_4_k_cu_a7b53b5d_84174cuda3std3__45__cpo5beginE:
	.zero		1
	.type		_ZN39_INTERNAL_50af0cf0_4_k_cu_a7b53b5d_84174cuda3std3__441_GLOBAL__N__50af0cf0_4_k_cu_a7b53b5d_84176ignoreE,@object
	.size		_ZN39_INTERNAL_50af0cf0_4_k_cu_a7b53b5d_84174cuda3std3__441_GLOBAL__N__50af0cf0_4_k_cu_a7b53b5d_84176ignoreE,(_ZN39_INTERNAL_50af0cf0_4_k_cu_a7b53b5d_84174cute7productE - _ZN39_INTERNAL_50af0cf0_4_k_cu_a7b53b5d_84174cuda3std3__441_GLOBAL__N__50af0cf0_4_k_cu_a7b53b5d_84176ignoreE)
_ZN39_INTERNAL_50af0cf0_4_k_cu_a7b53b5d_84174cuda3std3__441_GLOBAL__N__50af0cf0_4_k_cu_a7b53b5d_84176ignoreE:
	.zero		1
	.type		_ZN39_INTERNAL_50af0cf0_4_k_cu_a7b53b5d_84174cute7productE,@object
	.size		_ZN39_INTERNAL_50af0cf0_4_k_cu_a7b53b5d_84174cute7productE,(_ZN39_INTERNAL_50af0cf0_4_k_cu_a7b53b5d_84174cuda3std3__45__cpo3endE - _ZN39_INTERNAL_50af0cf0_4_k_cu_a7b53b5d_84174cute7productE)
_ZN39_INTERNAL_50af0cf0_4_k_cu_a7b53b5d_84174cute7productE:
	.zero		1
	.type		_ZN39_INTERNAL_50af0cf0_4_k_cu_a7b53b5d_84174cuda3std3__45__cpo3endE,@object
	.size		_ZN39_INTERNAL_50af0cf0_4_k_cu_a7b53b5d_84174cuda3std3__45__cpo3endE,(_ZN39_INTERNAL_50af0cf0_4_k_cu_a7b53b5d_84174cuda3std3__419piecewise_constructE - _ZN39_INTERNAL_50af0cf0_4_k_cu_a7b53b5d_84174cuda3std3__45__cpo3endE)
_ZN39_INTERNAL_50af0cf0_4_k_cu_a7b53b5d_84174cuda3std3__45__cpo3endE:
	.zero		1
	.type		_ZN39_INTERNAL_50af0cf0_4_k_cu_a7b53b5d_84174cuda3std3__419piecewise_constructE,@object
	.size		_ZN39_INTERNAL_50af0cf0_4_k_cu_a7b53b5d_84174cuda3std3__419piecewise_constructE,(_ZN39_INTERNAL_50af0cf0_4_k_cu_a7b53b5d_84174cuda3std3__45__cpo4cendE - _ZN39_INTERNAL_50af0cf0_4_k_cu_a7b53b5d_84174cuda3std3__419piecewise_constructE)
_ZN39_INTERNAL_50af0cf0_4_k_cu_a7b53b5d_84174cuda3std3__419piecewise_constructE:
	.zero		1
	.type		_ZN39_INTERNAL_50af0cf0_4_k_cu_a7b53b5d_84174cuda3std3__45__cpo4cendE,@object
	.size		_ZN39_INTERNAL_50af0cf0_4_k_cu_a7b53b5d_84174cuda3std3__45__cpo4cendE,(_ZN39_INTERNAL_50af0cf0_4_k_cu_a7b53b5d_84174cuda3std6ranges3__45__cpo4swapE - _ZN39_INTERNAL_50af0cf0_4_k_cu_a7b53b5d_84174cuda3std3__45__cpo4cendE)
_ZN39_INTERNAL_50af0cf0_4_k_cu_a7b53b5d_84174cuda3std3__45__cpo4cendE:
	.zero		1
	.type		_ZN39_INTERNAL_50af0cf0_4_k_cu_a7b53b5d_84174cuda3std6ranges3__45__cpo4swapE,@object
	.size		_ZN39_INTERNAL_50af0cf0_4_k_cu_a7b53b5d_84174cuda3std6ranges3__45__cpo4swapE,(.L_10 - _ZN39_INTERNAL_50af0cf0_4_k_cu_a7b53b5d_84174cuda3std6ranges3__45__cpo4swapE)
_ZN39_INTERNAL_50af0cf0_4_k_cu_a7b53b5d_84174cuda3std6ranges3__45__cpo4swapE:
	.zero		1
.L_10:


//--------------------- .nv.constant0._ZN7cutlass13device_kernelINS_4gemm6kernel13GemmUniversalIN4cute5tupleIJiiiiEEENS1_10collective13CollectiveMmaINS1_35MainloopSm100TmaUmmaWarpSpecializedILi4ELi2ELi4ENS5_IJNS4_1CILi2EEESB_NSA_ILi1EEEEEEEENS5_IJNSA_ILi256EEENSA_ILi64EEESG_EEENS_10bfloat16_tENS5_IJlSC_lEEESI_SJ_NS4_8TiledMMAINS4_8MMA_AtomIJNS4_26SM100_MMA_F16BF16_2x1SM_SSISI_SI_fLi256ELi64ELNS4_4UMMA5MajorE0ELSO_0ELNSN_7ScaleInE0ELSP_0EEEEEENS4_6LayoutINS5_IJSC_SC_SC_EEENS5_IJNSA_ILi0EEESU_SU_EEEEENS5_IJNS4_10UnderscoreESX_SX_EEEEENS4_28SM100_TMA_2SM_LOAD_MULTICASTENS4_14ComposedLayoutINS4_7SwizzleILi3ELi4ELi3EEENS4_18smem_ptr_flag_bitsILi16EEENSS_INS5_IJNSA_ILi8EEESG_EEENS5_IJSG_SC_EEEEEEEvNS4_8identityENS4_18SM100_TMA_2SM_LOADES1A_vS1B_EENS_8epilogue10collective18CollectiveEpilogueINS1E_23Sm100TmaWarpSpecializedILi3ELi2ELi32ELb1ELb0EEEJNS5_IJNSA_ILi128EEESG_SG_EEENS5_IJNSS_IS1J_SC_EENSS_INSA_ILi32EEESC_EEEEESI_SJ_SI_SJ_NS1E_6fusion15FusionCallbacksIS1I_NS1P_17LinearCombinationISI_fSI_fLNS_15FloatRoundStyleE2EEES1K_S1O_JEEENS4_5SM1004TMEM4LOAD26SM100_TMEM_LOAD_32dp32b32xENS4_13SM90_TMA_LOADENS11_INS12_ILi2ELi4ELi3EEES15_NSS_INS5_IJS16_S1M_EEENS5_IJS1M_SC_EEEEEEENS4_39AutoVectorizingCopyWithAssumedAlignmentILi128EEENS4_14SM90_TMA_STOREES24_S26_S26_EEEvvEEEEvNT_6ParamsE --------------------------
	.section	.nv.constant0._ZN7cutlass13device_kernelINS_4gemm6kernel13GemmUniversalIN4cute5tupleIJiiiiEEENS1_10collective13CollectiveMmaINS1_35MainloopSm100TmaUmmaWarpSpecializedILi4ELi2ELi4ENS5_IJNS4_1CILi2EEESB_NSA_ILi1EEEEEEEENS5_IJNSA_ILi256EEENSA_ILi64EEESG_EEENS_10bfloat16_tENS5_IJlSC_lEEESI_SJ_NS4_8TiledMMAINS4_8MMA_AtomIJNS4_26SM100_MMA_F16BF16_2x1SM_SSISI_SI_fLi256ELi64ELNS4_4UMMA5MajorE0ELSO_0ELNSN_7ScaleInE0ELSP_0EEEEEENS4_6LayoutINS5_IJSC_SC_SC_EEENS5_IJNSA_ILi0EEESU_SU_EEEEENS5_IJNS4_10UnderscoreESX_SX_EEEEENS4_28SM100_TMA_2SM_LOAD_MULTICASTENS4_14ComposedLayoutINS4_7SwizzleILi3ELi4ELi3EEENS4_18smem_ptr_flag_bitsILi16EEENSS_INS5_IJNSA_ILi8EEESG_EEENS5_IJSG_SC_EEEEEEEvNS4_8identityENS4_18SM100_TMA_2SM_LOADES1A_vS1B_EENS_8epilogue10collective18CollectiveEpilogueINS1E_23Sm100TmaWarpSpecializedILi3ELi2ELi32ELb1ELb0EEEJNS5_IJNSA_ILi128EEESG_SG_EEENS5_IJNSS_IS1J_SC_EENSS_INSA_ILi32EEESC_EEEEESI_SJ_SI_SJ_NS1E_6fusion15FusionCallbacksIS1I_NS1P_17LinearCombinationISI_fSI_fLNS_15FloatRoundStyleE2EEES1K_S1O_JEEENS4_5SM1004TMEM4LOAD26SM100_TMEM_LOAD_32dp32b32xENS4_13SM90_TMA_LOADENS11_INS12_ILi2ELi4ELi3EEES15_NSS_INS5_IJS16_S1M_EEENS5_IJS1M_SC_EEEEEEENS4_39AutoVectorizingCopyWithAssumedAlignmentILi128EEENS4_14SM90_TMA_STOREES24_S26_S26_EEEvvEEEEvNT_6ParamsE,"a",@progbits
	.sectionflags	@""
	.align	4
.nv.constant0._ZN7cutlass13device_kernelINS_4gemm6kernel13GemmUniversalIN4cute5tupleIJiiiiEEENS1_10collective13CollectiveMmaINS1_35MainloopSm100TmaUmmaWarpSpecializedILi4ELi2ELi4ENS5_IJNS4_1CILi2EEESB_NSA_ILi1EEEEEEEENS5_IJNSA_ILi256EEENSA_ILi64EEESG_EEENS_10bfloat16_tENS5_IJlSC_lEEESI_SJ_NS4_8TiledMMAINS4_8MMA_AtomIJNS4_26SM100_MMA_F16BF16_2x1SM_SSISI_SI_fLi256ELi64ELNS4_4UMMA5MajorE0ELSO_0ELNSN_7ScaleInE0ELSP_0EEEEEENS4_6LayoutINS5_IJSC_SC_SC_EEENS5_IJNSA_ILi0EEESU_SU_EEEEENS5_IJNS4_10UnderscoreESX_SX_EEEEENS4_28SM100_TMA_2SM_LOAD_MULTICASTENS4_14ComposedLayoutINS4_7SwizzleILi3ELi4ELi3EEENS4_18smem_ptr_flag_bitsILi16EEENSS_INS5_IJNSA_ILi8EEESG_EEENS5_IJSG_SC_EEEEEEEvNS4_8identityENS4_18SM100_TMA_2SM_LOADES1A_vS1B_EENS_8epilogue10collective18CollectiveEpilogueINS1E_23Sm100TmaWarpSpecializedILi3ELi2ELi32ELb1ELb0EEEJNS5_IJNSA_ILi128EEESG_SG_EEENS5_IJNSS_IS1J_SC_EENSS_INSA_ILi32EEESC_EEEEESI_SJ_SI_SJ_NS1E_6fusion15FusionCallbacksIS1I_NS1P_17LinearCombinationISI_fSI_fLNS_15FloatRoundStyleE2EEES1K_S1O_JEEENS4_5SM1004TMEM4LOAD26SM100_TMEM_LOAD_32dp32b32xENS4_13SM90_TMA_LOADENS11_INS12_ILi2ELi4ELi3EEES15_NSS_INS5_IJS16_S1M_EEENS5_IJS1M_SC_EEEEEEENS4_39AutoVectorizingCopyWithAssumedAlignmentILi128EEENS4_14SM90_TMA_STOREES24_S26_S26_EEEvvEEEEvNT_6ParamsE:
	.zero		2944


//--------------------- SYMBOLS --------------------------

	.type		.nv.reservedSmem.offset0,@object
	.size		.nv.reservedSmem.offset0,0x4
	.type		.nv.reservedSmem.cap,@object
	.size		.nv.reservedSmem.cap,0x4
	.type		__assertfail,@function
